// auto-generated by cutlass_sweep.gemm — config: {"arch": "sm_100", "cluster_m": 1, "cluster_n": 1, "dtype": "int8", "dtype_b": "int8", "layout": "nt", "stages": 0, "tile_k": 128, "tile_m": 128, "tile_n": 256}
#include "cutlass/cutlass.h"
#include "cutlass/gemm/collective/collective_builder.hpp"
#include "cutlass/gemm/device/gemm_universal_adapter.h"
#include "cutlass/gemm/kernel/gemm_universal.hpp"
#include "cutlass/epilogue/collective/collective_builder.hpp"

using ElemA = int8_t;
using ElemB = int8_t;
using ElemCD = int8_t;
using Acc  = int32_t;
using TileShape    = cute::Shape<cute::_128, cute::_256, cute::_128>;
using ClusterShape = cute::Shape<cute::_1, cute::_1, cute::_1>;

using CollectiveEpilogue = typename cutlass::epilogue::collective::CollectiveBuilder<
    cutlass::arch::Sm100, cutlass::arch::OpClassTensorOp,
    TileShape, ClusterShape,
    cutlass::epilogue::collective::EpilogueTileAuto,
    Acc, Acc,
    ElemCD, cutlass::layout::RowMajor, 128 / cutlass::sizeof_bits<ElemCD>::value,
    ElemCD, cutlass::layout::RowMajor, 128 / cutlass::sizeof_bits<ElemCD>::value,
    cutlass::epilogue::collective::EpilogueScheduleAuto
  >::CollectiveOp;

using CollectiveMainloop = typename cutlass::gemm::collective::CollectiveBuilder<
    cutlass::arch::Sm100, cutlass::arch::OpClassTensorOp,
    ElemA, cutlass::layout::RowMajor, 128 / cutlass::sizeof_bits<ElemA>::value,
    ElemB, cutlass::layout::ColumnMajor, 128 / cutlass::sizeof_bits<ElemB>::value,
    Acc,
    TileShape, ClusterShape,
    cutlass::gemm::collective::StageCountAutoCarveout<static_cast<int>(sizeof(typename CollectiveEpilogue::SharedStorage))>,
    cutlass::gemm::collective::KernelScheduleAuto
  >::CollectiveOp;

using GemmKernel = cutlass::gemm::kernel::GemmUniversal<
    cute::Shape<int,int,int,int>,
    CollectiveMainloop,
    CollectiveEpilogue
>;
using Gemm = cutlass::gemm::device::GemmUniversalAdapter<GemmKernel>;

// Force the device kernel symbol into the cubin without needing a host main.
auto* _anchor = &cutlass::device_kernel<GemmKernel>;


// ===== COMPILED SASS (sm_100a) =====

	.target	sm_100a

	.elftype	@"ET_EXEC"


//--------------------- .note.nv.tkinfo           --------------------------
	.section	.note.nv.tkinfo,"",@"SHT_NOTE"
	.sectionflags	@"SHF_NOTE_NV_TKINFO"
	.tkinfo
        /*0018*/ 	.word	0x00000002
        /*0030*/ 	.string	""
        /*0030*/ 	.string	"ptxas"
        /*0030*/ 	.string	"Cuda compilation tools, release 13.0, V13.0.88"
        /*0030*/ 	.string	"Build cuda_13.0.r13.0/compiler.36424714_0"
        /*0030*/ 	.string	"-arch sm_100a -m 64 "



//--------------------- .note.nv.cuinfo           --------------------------
	.section	.note.nv.cuinfo,"",@"SHT_NOTE"
	.sectionflags	@"SHF_NOTE_NV_CUINFO"
        /*0018*/ 	.short	0x0002
        /*001a*/ 	.short	0x0064
        /*001c*/ 	.short	0x0082
	.zero		2


//--------------------- .nv.info                  --------------------------
	.section	.nv.info,"",@"SHT_CUDA_INFO"
	.align	4


	//----- nvinfo : EIATTR_REGCOUNT
	.align		4
        /*0000*/ 	.byte	0x04, 0x2f
        /*0002*/ 	.short	(.L_20 - .L_19)
	.align		4
.L_19:
        /*0004*/ 	.word	index@(_ZN7cutlass13device_kernelINS_4gemm6kernel13GemmUniversalIN4cute5tupleIJiiiiEEENS1_10collective13CollectiveMmaINS1_35MainloopSm100TmaUmmaWarpSpecializedILi3ELi2ELi2ENS5_IJNS4_1CILi1EEESB_SB_EEEEENS5_IJNSA_ILi128EEENSA_ILi256EEESE_EEEaNS5_IJlSB_lEEEaSH_NS4_8TiledMMAINS4_8MMA_AtomIJNS4_15SM100_MMA_S8_SSIaaiLi128ELi256ELNS4_4UMMA5MajorE0ELSM_0ELNSL_8SaturateE0EEEEEENS4_6LayoutISC_NS5_IJNSA_ILi0EEESR_SR_EEEEENS5_IJNS4_10UnderscoreESU_SU_EEEEENS4_13SM90_TMA_LOADENS4_14ComposedLayoutINS4_7SwizzleILi3ELi4ELi3EEENS4_18smem_ptr_flag_bitsILi8EEENSQ_INS5_IJNSA_ILi8EEESE_EEENS5_IJSE_SB_EEEEEEEvNS4_8identityESX_S17_vS18_EENS_8epilogue10collective18CollectiveEpilogueINS1A_23Sm100TmaWarpSpecializedILi4ELi2ELi64ELb0ELb0EEEJSG_NS5_IJNSQ_ISE_SB_EENSQ_INSA_ILi64EEESB_EEEEEaSH_aSH_NS1A_6fusion15FusionCallbacksIS1E_NS1J_17LinearCombinationIaiaiLNS_15FloatRoundStyleE2EEESG_S1I_JEEENS4_5SM1004TMEM4LOAD26SM100_TMEM_LOAD_32dp32b64xESX_NSY_INSZ_ILi2ELi4ELi3EEES12_NSQ_INS5_IJS13_S1G_EEENS5_IJS1G_SB_EEEEEEENS4_39AutoVectorizingCopyWithAssumedAlignmentILi128EEENS4_14SM90_TMA_STOREES1X_S1Z_S1Z_EEEvvEEEEvNT_6ParamsE)
        /*0008*/ 	.word	0x000000af


	//----- nvinfo : EIATTR_FRAME_SIZE
	.align		4
.L_20:
        /*000c*/ 	.byte	0x04, 0x11
        /*000e*/ 	.short	(.L_22 - .L_21)
	.align		4
.L_21:
        /*0010*/ 	.word	index@($__internal_2_$__cuda_sm10x_tcgen05_guardrail_trap_unallocated_columns_being_dealloced)
        /*0014*/ 	.word	0x00000000


	//----- nvinfo : EIATTR_FRAME_SIZE
	.align		4
.L_22:
        /*0018*/ 	.byte	0x04, 0x11
        /*001a*/ 	.short	(.L_24 - .L_23)
	.align		4
.L_23:
        /*001c*/ 	.word	index@($__internal_1_$__cuda_sm10x_tcgen05_guardrail_trap_phase_invalid_during_alloc)
        /*0020*/ 	.word	0x00000000


	//----- nvinfo : EIATTR_FRAME_SIZE
	.align		4
.L_24:
        /*0024*/ 	.byte	0x04, 0x11
        /*0026*/ 	.short	(.L_26 - .L_25)
	.align		4
.L_25:
        /*0028*/ 	.word	index@($__internal_0_$__cuda_sm10x_tcgen05_guardrail_trap_col_being_dealloced_not_returned_by_alloc)
        /*002c*/ 	.word	0x00000000


	//----- nvinfo : EIATTR_FRAME_SIZE
	.align		4
.L_26:
        /*0030*/ 	.byte	0x04, 0x11
        /*0032*/ 	.short	(.L_28 - .L_27)
	.align		4
.L_27:
        /*0034*/ 	.word	index@(_ZN7cutlass13device_kernelINS_4gemm6kernel13GemmUniversalIN4cute5tupleIJiiiiEEENS1_10collective13CollectiveMmaINS1_35MainloopSm100TmaUmmaWarpSpecializedILi3ELi2ELi2ENS5_IJNS4_1CILi1EEESB_SB_EEEEENS5_IJNSA_ILi128EEENSA_ILi256EEESE_EEEaNS5_IJlSB_lEEEaSH_NS4_8TiledMMAINS4_8MMA_AtomIJNS4_15SM100_MMA_S8_SSIaaiLi128ELi256ELNS4_4UMMA5MajorE0ELSM_0ELNSL_8SaturateE0EEEEEENS4_6LayoutISC_NS5_IJNSA_ILi0EEESR_SR_EEEEENS5_IJNS4_10UnderscoreESU_SU_EEEEENS4_13SM90_TMA_LOADENS4_14ComposedLayoutINS4_7SwizzleILi3ELi4ELi3EEENS4_18smem_ptr_flag_bitsILi8EEENSQ_INS5_IJNSA_ILi8EEESE_EEENS5_IJSE_SB_EEEEEEEvNS4_8identityESX_S17_vS18_EENS_8epilogue10collective18CollectiveEpilogueINS1A_23Sm100TmaWarpSpecializedILi4ELi2ELi64ELb0ELb0EEEJSG_NS5_IJNSQ_ISE_SB_EENSQ_INSA_ILi64EEESB_EEEEEaSH_aSH_NS1A_6fusion15FusionCallbacksIS1E_NS1J_17LinearCombinationIaiaiLNS_15FloatRoundStyleE2EEESG_S1I_JEEENS4_5SM1004TMEM4LOAD26SM100_TMEM_LOAD_32dp32b64xESX_NSY_INSZ_ILi2ELi4ELi3EEES12_NSQ_INS5_IJS13_S1G_EEENS5_IJS1G_SB_EEEEEEENS4_39AutoVectorizingCopyWithAssumedAlignmentILi128EEENS4_14SM90_TMA_STOREES1X_S1Z_S1Z_EEEvvEEEEvNT_6ParamsE)
        /*0038*/ 	.word	0x00000000


	//----- nvinfo : EIATTR_MIN_STACK_SIZE
	.align		4
.L_28:
        /*003c*/ 	.byte	0x04, 0x12
        /*003e*/ 	.short	(.L_30 - .L_29)
	.align		4
.L_29:
        /*0040*/ 	.word	index@(_ZN7cutlass13device_kernelINS_4gemm6kernel13GemmUniversalIN4cute5tupleIJiiiiEEENS1_10collective13CollectiveMmaINS1_35MainloopSm100TmaUmmaWarpSpecializedILi3ELi2ELi2ENS5_IJNS4_1CILi1EEESB_SB_EEEEENS5_IJNSA_ILi128EEENSA_ILi256EEESE_EEEaNS5_IJlSB_lEEEaSH_NS4_8TiledMMAINS4_8MMA_AtomIJNS4_15SM100_MMA_S8_SSIaaiLi128ELi256ELNS4_4UMMA5MajorE0ELSM_0ELNSL_8SaturateE0EEEEEENS4_6LayoutISC_NS5_IJNSA_ILi0EEESR_SR_EEEEENS5_IJNS4_10UnderscoreESU_SU_EEEEENS4_13SM90_TMA_LOADENS4_14ComposedLayoutINS4_7SwizzleILi3ELi4ELi3EEENS4_18smem_ptr_flag_bitsILi8EEENSQ_INS5_IJNSA_ILi8EEESE_EEENS5_IJSE_SB_EEEEEEEvNS4_8identityESX_S17_vS18_EENS_8epilogue10collective18CollectiveEpilogueINS1A_23Sm100TmaWarpSpecializedILi4ELi2ELi64ELb0ELb0EEEJSG_NS5_IJNSQ_ISE_SB_EENSQ_INSA_ILi64EEESB_EEEEEaSH_aSH_NS1A_6fusion15FusionCallbacksIS1E_NS1J_17LinearCombinationIaiaiLNS_15FloatRoundStyleE2EEESG_S1I_JEEENS4_5SM1004TMEM4LOAD26SM100_TMEM_LOAD_32dp32b64xESX_NSY_INSZ_ILi2ELi4ELi3EEES12_NSQ_INS5_IJS13_S1G_EEENS5_IJS1G_SB_EEEEEEENS4_39AutoVectorizingCopyWithAssumedAlignmentILi128EEENS4_14SM90_TMA_STOREES1X_S1Z_S1Z_EEEvvEEEEvNT_6ParamsE)
        /*0044*/ 	.word	0x00000000
.L_30:


//--------------------- .nv.compat                --------------------------
	.section	.nv.compat,"",@"SHT_CUDA_COMPAT_INFO"
	.align	4
        /*0000*/ 	.byte	0x02, 0x09, 0x01, 0x00, 0x02, 0x02, 0x03, 0x00, 0x02, 0x05, 0x06, 0x00, 0x03, 0x07, 0x01, 0x01
        /*0010*/ 	.byte	0x02, 0x03, 0x01, 0x00, 0x02, 0x06, 0x01, 0x00, 0x04, 0x0b, 0x08, 0x00, 0x01, 0x00, 0x00, 0x00
        /*0020*/ 	.byte	0x00, 0x00, 0x00, 0x00


//--------------------- .nv.info._ZN7cutlass13device_kernelINS_4gemm6kernel13GemmUniversalIN4cute5tupleIJiiiiEEENS1_10collective13CollectiveMmaINS1_35MainloopSm100TmaUmmaWarpSpecializedILi3ELi2ELi2ENS5_IJNS4_1CILi1EEESB_SB_EEEEENS5_IJNSA_ILi128EEENSA_ILi256EEESE_EEEaNS5_IJlSB_lEEEaSH_NS4_8TiledMMAINS4_8MMA_AtomIJNS4_15SM100_MMA_S8_SSIaaiLi128ELi256ELNS4_4UMMA5MajorE0ELSM_0ELNSL_8SaturateE0EEEEEENS4_6LayoutISC_NS5_IJNSA_ILi0EEESR_SR_EEEEENS5_IJNS4_10UnderscoreESU_SU_EEEEENS4_13SM90_TMA_LOADENS4_14ComposedLayoutINS4_7SwizzleILi3ELi4ELi3EEENS4_18smem_ptr_flag_bitsILi8EEENSQ_INS5_IJNSA_ILi8EEESE_EEENS5_IJSE_SB_EEEEEEEvNS4_8identityESX_S17_vS18_EENS_8epilogue10collective18CollectiveEpilogueINS1A_23Sm100TmaWarpSpecializedILi4ELi2ELi64ELb0ELb0EEEJSG_NS5_IJNSQ_ISE_SB_EENSQ_INSA_ILi64EEESB_EEEEEaSH_aSH_NS1A_6fusion15FusionCallbacksIS1E_NS1J_17LinearCombinationIaiaiLNS_15FloatRoundStyleE2EEESG_S1I_JEEENS4_5SM1004TMEM4LOAD26SM100_TMEM_LOAD_32dp32b64xESX_NSY_INSZ_ILi2ELi4ELi3EEES12_NSQ_INS5_IJS13_S1G_EEENS5_IJS1G_SB_EEEEEEENS4_39AutoVectorizingCopyWithAssumedAlignmentILi128EEENS4_14SM90_TMA_STOREES1X_S1Z_S1Z_EEEvvEEEEvNT_6ParamsE --------------------------
	.section	.nv.info._ZN7cutlass13device_kernelINS_4gemm6kernel13GemmUniversalIN4cute5tupleIJiiiiEEENS1_10collective13CollectiveMmaINS1_35MainloopSm100TmaUmmaWarpSpecializedILi3ELi2ELi2ENS5_IJNS4_1CILi1EEESB_SB_EEEEENS5_IJNSA_ILi128EEENSA_ILi256EEESE_EEEaNS5_IJlSB_lEEEaSH_NS4_8TiledMMAINS4_8MMA_AtomIJNS4_15SM100_MMA_S8_SSIaaiLi128ELi256ELNS4_4UMMA5MajorE0ELSM_0ELNSL_8SaturateE0EEEEEENS4_6LayoutISC_NS5_IJNSA_ILi0EEESR_SR_EEEEENS5_IJNS4_10UnderscoreESU_SU_EEEEENS4_13SM90_TMA_LOADENS4_14ComposedLayoutINS4_7SwizzleILi3ELi4ELi3EEENS4_18smem_ptr_flag_bitsILi8EEENSQ_INS5_IJNSA_ILi8EEESE_EEENS5_IJSE_SB_EEEEEEEvNS4_8identityESX_S17_vS18_EENS_8epilogue10collective18CollectiveEpilogueINS1A_23Sm100TmaWarpSpecializedILi4ELi2ELi64ELb0ELb0EEEJSG_NS5_IJNSQ_ISE_SB_EENSQ_INSA_ILi64EEESB_EEEEEaSH_aSH_NS1A_6fusion15FusionCallbacksIS1E_NS1J_17LinearCombinationIaiaiLNS_15FloatRoundStyleE2EEESG_S1I_JEEENS4_5SM1004TMEM4LOAD26SM100_TMEM_LOAD_32dp32b64xESX_NSY_INSZ_ILi2ELi4ELi3EEES12_NSQ_INS5_IJS13_S1G_EEENS5_IJS1G_SB_EEEEEEENS4_39AutoVectorizingCopyWithAssumedAlignmentILi128EEENS4_14SM90_TMA_STOREES1X_S1Z_S1Z_EEEvvEEEEvNT_6ParamsE,"",@"SHT_CUDA_INFO"
	.sectionflags	@""
	.align	4


	//----- nvinfo : EIATTR_CUDA_API_VERSION
	.align		4
        /*0000*/ 	.byte	0x04, 0x37
        /*0002*/ 	.short	(.L_32 - .L_31)
.L_31:
        /*0004*/ 	.word	0x00000082


	//----- nvinfo : EIATTR_KPARAM_INFO
	.align		4
.L_32:
        /*0008*/ 	.byte	0x04, 0x17
        /*000a*/ 	.short	(.L_34 - .L_33)
.L_33:
        /*000c*/ 	.word	0x00000000
        /*0010*/ 	.short	0x0000
        /*0012*/ 	.short	0x0000
        /*0014*/ 	.byte	0x00, 0xf0, 0x01, 0x20


	//----- nvinfo : EIATTR_AT_ENTRY_FRAGMENTS
	.align		4
.L_34:
        /*0018*/ 	.byte	0x04, 0x4f
        /*001a*/ 	.short	(.L_36 - .L_35)


	//   ....[0]....
.L_35:
        /*001c*/ 	.word	0x00000006


	//----- nvinfo : EIATTR_RESERVED_SMEM_USED
	.align		4
.L_36:
        /*0020*/ 	.byte	0x01, 0x41
	.zero		2


	//----- nvinfo : EIATTR_SPARSE_MMA_MASK
	.align		4
        /*0024*/ 	.byte	0x03, 0x50
        /*0026*/ 	.short	0x0000


	//----- nvinfo : EIATTR_TCGEN05_1CTA_USED
	.align		4
        /*0028*/ 	.byte	0x01, 0x51
	.zero		2


	//----- nvinfo : EIATTR_MAXREG_COUNT
	.align		4
        /*002c*/ 	.byte	0x03, 0x1b
        /*002e*/ 	.short	0x00ff


	//----- nvinfo : EIATTR_NUM_BARRIERS
	.align		4
        /*0030*/ 	.byte	0x02, 0x4c
        /*0032*/ 	.byte	0x07
	.zero		1


	//----- nvinfo : EIATTR_EXTERNS
	.align		4
        /*0034*/ 	.byte	0x04, 0x0f
        /*0036*/ 	.short	(.L_38 - .L_37)


	//   ....[0]....
	.align		4
.L_37:
        /*0038*/ 	.word	index@(__assertfail)


	//----- nvinfo : EIATTR_MERCURY_ISA_VERSION
	.align		4
.L_38:
        /*003c*/ 	.byte	0x03, 0x5f
        /*003e*/ 	.short	0x0101


	//----- nvinfo : EIATTR_INT_WARP_WIDE_INSTR_OFFSETS
	.align		4
        /*0040*/ 	.byte	0x04, 0x31
        /*0042*/ 	.short	(.L_40 - .L_39)


	//   ....[0]....
.L_39:
        /*0044*/ 	.word	0x00001d90


	//   ....[1]....
        /*0048*/ 	.word	0x00003630


	//   ....[2]....
        /*004c*/ 	.word	0x00003650


	//   ....[3]....
        /*0050*/ 	.word	0x00003680


	//   ....[4]....
        /*0054*/ 	.word	0x00003fc0


	//   ....[5]....
        /*0058*/ 	.word	0x00004030


	//   ....[6]....
        /*005c*/ 	.word	0x00004110


	//   ....[7]....
        /*0060*/ 	.word	0x00004190


	//   ....[8]....
        /*0064*/ 	.word	0x000042a0


	//   ....[9]....
        /*0068*/ 	.word	0x00004330


	//   ....[10]....
        /*006c*/ 	.word	0x00004510


	//   ....[11]....
        /*0070*/ 	.word	0x00004670


	//----- nvinfo : EIATTR_COOP_GROUP_MASK_REGIDS
	.align		4
.L_40:
        /*0074*/ 	.byte	0x04, 0x29
        /*0076*/ 	.short	(.L_42 - .L_41)


	//   ....[0]....
.L_41:
        /*0078*/ 	.word	0xffffffff


	//   ....[1]....
        /*007c*/ 	.word	0xffffffff


	//   ....[2]....
        /*0080*/ 	.word	0xffffffff


	//   ....[3]....
        /*0084*/ 	.word	0xffffffff


	//   ....[4]....
        /*0088*/ 	.word	0xffffffff


	//   ....[5]....
        /*008c*/ 	.word	0xffffffff


	//   ....[6]....
        /*0090*/ 	.word	0xffffffff


	//   ....[7]....
        /*0094*/ 	.word	0xffffffff


	//   ....[8]....
        /*0098*/ 	.word	0xffffffff


	//   ....[9]....
        /*009c*/ 	.word	0xffffffff


	//   ....[10]....
        /*00a0*/ 	.word	0xffffffff


	//   ....[11]....
        /*00a4*/ 	.word	0xffffffff


	//   ....[12]....
        /*00a8*/ 	.word	0xffffffff


	//----- nvinfo : EIATTR_COOP_GROUP_INSTR_OFFSETS
	.align		4
.L_42:
        /*00ac*/ 	.byte	0x04, 0x28
        /*00ae*/ 	.short	(.L_44 - .L_43)


	//   ....[0]....
.L_43:
        /*00b0*/ 	.word	0x00000090


	//   ....[1]....
        /*00b4*/ 	.word	0x000004d0


	//   ....[2]....
        /*00b8*/ 	.word	0x00000620


	//   ....[3]....
        /*00bc*/ 	.word	0x000007c0


	//   ....[4]....
        /*00c0*/ 	.word	0x000008c0


	//   ....[5]....
        /*00c4*/ 	.word	0x00000a30


	//   ....[6]....
        /*00c8*/ 	.word	0x00000b90


	//   ....[7]....
        /*00cc*/ 	.word	0x00001c70


	//   ....[8]....
        /*00d0*/ 	.word	0x000029c0


	//   ....[9]....
        /*00d4*/ 	.word	0x00002bd0


	//   ....[10]....
        /*00d8*/ 	.word	0x00002c00


	//   ....[11]....
        /*00dc*/ 	.word	0x00003510


	//   ....[12]....
        /*00e0*/ 	.word	0x00003740


	//----- nvinfo : EIATTR_VRC_CTA_INIT_COUNT
	.align		4
.L_44:
        /*00e4*/ 	.byte	0x02, 0x4a
        /*00e6*/ 	.byte	0x80
	.zero		1


	//----- nvinfo : EIATTR_SYSCALL_OFFSETS
	.align		4
        /*00e8*/ 	.byte	0x04, 0x46
        /*00ea*/ 	.short	(.L_46 - .L_45)


	//   ....[0]....
.L_45:
        /*00ec*/ 	.word	0x000050f0


	//   ....[1]....
        /*00f0*/ 	.word	0x00005230


	//   ....[2]....
        /*00f4*/ 	.word	0x00005a90


	//   ....[3]....
        /*00f8*/ 	.word	0x00007090


	//   ....[4]....
        /*00fc*/ 	.word	0x00008630


	//   ....[5]....
        /*0100*/ 	.word	0x00009c00


	//----- nvinfo : EIATTR_MBARRIER_INSTR_OFFSETS
	.align		4
.L_46:
        /*0104*/ 	.byte	0x04, 0x39
        /*0106*/ 	.short	(.L_48 - .L_47)


	//   ....[0]....
.L_47:
        /*0108*/ 	.word	0x000005b0
        /*010c*/ 	.word	0x000000ff
        /*0110*/ 	.word	0x00000000
        /*0114*/ 	.short	0x0100
        /*0116*/ 	.byte	0x05
	.zero		1


	//   ....[1]....
        /*0118*/ 	.word	0x000005c0
        /*011c*/ 	.word	0x000000ff
        /*0120*/ 	.word	0x00000018
        /*0124*/ 	.short	0x0100
        /*0126*/ 	.byte	0x05
	.zero		1


	//   ....[2]....
        /*0128*/ 	.word	0x000005d0
        /*012c*/ 	.word	0x000000ff
        /*0130*/ 	.word	0x00000008
        /*0134*/ 	.short	0x0100
        /*0136*/ 	.byte	0x05
	.zero		1


	//   ....[3]....
        /*0138*/ 	.word	0x000005e0
        /*013c*/ 	.word	0x000000ff
        /*0140*/ 	.word	0x00000020
        /*0144*/ 	.short	0x0100
        /*0146*/ 	.byte	0x05
	.zero		1


	//   ....[4]....
        /*0148*/ 	.word	0x000005f0
        /*014c*/ 	.word	0x000000ff
        /*0150*/ 	.word	0x00000010
        /*0154*/ 	.short	0x0100
        /*0156*/ 	.byte	0x05
	.zero		1


	//   ....[5]....
        /*0158*/ 	.word	0x00000600
        /*015c*/ 	.word	0x000000ff
        /*0160*/ 	.word	0x00000028
        /*0164*/ 	.short	0x0100
        /*0166*/ 	.byte	0x05
	.zero		1


	//   ....[6]....
        /*0168*/ 	.word	0x00000730
        /*016c*/ 	.word	0x000000ff
        /*0170*/ 	.word	0x00000030
        /*0174*/ 	.short	0x0100
        /*0176*/ 	.byte	0x07
	.zero		1


	//   ....[7]....
        /*0178*/ 	.word	0x00000740
        /*017c*/ 	.word	0x000000ff
        /*0180*/ 	.word	0x00000050
        /*0184*/ 	.short	0x0100
        /*0186*/ 	.byte	0x07
	.zero		1


	//   ....[8]....
        /*0188*/ 	.word	0x00000750
        /*018c*/ 	.word	0x000000ff
        /*0190*/ 	.word	0x00000038
        /*0194*/ 	.short	0x0100
        /*0196*/ 	.byte	0x07
	.zero		1


	//   ....[9]....
        /*0198*/ 	.word	0x00000760
        /*019c*/ 	.word	0x000000ff
        /*01a0*/ 	.word	0x00000058
        /*01a4*/ 	.short	0x0100
        /*01a6*/ 	.byte	0x07
	.zero		1


	//   ....[10]....
        /*01a8*/ 	.word	0x00000770
        /*01ac*/ 	.word	0x000000ff
        /*01b0*/ 	.word	0x00000040
        /*01b4*/ 	.short	0x0100
        /*01b6*/ 	.byte	0x07
	.zero		1


	//   ....[11]....
        /*01b8*/ 	.word	0x00000780
        /*01bc*/ 	.word	0x000000ff
        /*01c0*/ 	.word	0x00000060
        /*01c4*/ 	.short	0x0100
        /*01c6*/ 	.byte	0x07
	.zero		1


	//   ....[12]....
        /*01c8*/ 	.word	0x00000790
        /*01cc*/ 	.word	0x000000ff
        /*01d0*/ 	.word	0x00000048
        /*01d4*/ 	.short	0x0100
        /*01d6*/ 	.byte	0x07
	.zero		1


	//   ....[13]....
        /*01d8*/ 	.word	0x000007a0
        /*01dc*/ 	.word	0x000000ff
        /*01e0*/ 	.word	0x00000068
        /*01e4*/ 	.short	0x0100
        /*01e6*/ 	.byte	0x07
	.zero		1


	//   ....[14]....
        /*01e8*/ 	.word	0x00000890
        /*01ec*/ 	.word	0x000000ff
        /*01f0*/ 	.word	0x00000070
        /*01f4*/ 	.short	0x0100
        /*01f6*/ 	.byte	0x05
	.zero		1


	//   ....[15]....
        /*01f8*/ 	.word	0x000008a0
        /*01fc*/ 	.word	0x000000ff
        /*0200*/ 	.word	0x00000078
        /*0204*/ 	.short	0x0100
        /*0206*/ 	.byte	0x05
	.zero		1


	//   ....[16]....
        /*0208*/ 	.word	0x000009e0
        /*020c*/ 	.word	0x000000ff
        /*0210*/ 	.word	0x00000080
        /*0214*/ 	.short	0x0100
        /*0216*/ 	.byte	0x05
	.zero		1


	//   ....[17]....
        /*0218*/ 	.word	0x000009f0
        /*021c*/ 	.word	0x000000ff
        /*0220*/ 	.word	0x00000090
        /*0224*/ 	.short	0x0100
        /*0226*/ 	.byte	0x05
	.zero		1


	//   ....[18]....
        /*0228*/ 	.word	0x00000a00
        /*022c*/ 	.word	0x000000ff
        /*0230*/ 	.word	0x00000088
        /*0234*/ 	.short	0x0100
        /*0236*/ 	.byte	0x05
	.zero		1


	//   ....[19]....
        /*0238*/ 	.word	0x00000a10
        /*023c*/ 	.word	0x000000ff
        /*0240*/ 	.word	0x00000098
        /*0244*/ 	.short	0x0100
        /*0246*/ 	.byte	0x05
	.zero		1


	//   ....[20]....
        /*0248*/ 	.word	0x00000b40
        /*024c*/ 	.word	0x000000ff
        /*0250*/ 	.word	0x000000a0
        /*0254*/ 	.short	0x0100
        /*0256*/ 	.byte	0x07
	.zero		1


	//   ....[21]....
        /*0258*/ 	.word	0x00000b50
        /*025c*/ 	.word	0x000000ff
        /*0260*/ 	.word	0x000000b0
        /*0264*/ 	.short	0x0100
        /*0266*/ 	.byte	0x07
	.zero		1


	//   ....[22]....
        /*0268*/ 	.word	0x00000b60
        /*026c*/ 	.word	0x000000ff
        /*0270*/ 	.word	0x000000a8
        /*0274*/ 	.short	0x0100
        /*0276*/ 	.byte	0x07
	.zero		1


	//   ....[23]....
        /*0278*/ 	.word	0x00000b70
        /*027c*/ 	.word	0x000000ff
        /*0280*/ 	.word	0x000000b8
        /*0284*/ 	.short	0x0100
        /*0286*/ 	.byte	0x07
	.zero		1


	//   ....[24]....
        /*0288*/ 	.word	0x00000c60
        /*028c*/ 	.word	0x000000ff
        /*0290*/ 	.word	0x000000c0
        /*0294*/ 	.short	0x0100
        /*0296*/ 	.byte	0x05
	.zero		1


	//   ....[25]....
        /*0298*/ 	.word	0x00000c70
        /*029c*/ 	.word	0x000000ff
        /*02a0*/ 	.word	0x000000d0
        /*02a4*/ 	.short	0x0100
        /*02a6*/ 	.byte	0x05
	.zero		1


	//   ....[26]....
        /*02a8*/ 	.word	0x00000c80
        /*02ac*/ 	.word	0x000000ff
        /*02b0*/ 	.word	0x000000c8
        /*02b4*/ 	.short	0x0100
        /*02b6*/ 	.byte	0x05
	.zero		1


	//   ....[27]....
        /*02b8*/ 	.word	0x00000c90
        /*02bc*/ 	.word	0x000000ff
        /*02c0*/ 	.word	0x000000d8
        /*02c4*/ 	.short	0x0100
        /*02c6*/ 	.byte	0x05
	.zero		1


	//   ....[28]....
        /*02c8*/ 	.word	0x00001570
        /*02cc*/ 	.word	0x00000003
        /*02d0*/ 	.word	0x000000d0
        /*02d4*/ 	.short	0x010a
        /*02d6*/ 	.byte	0xff
	.zero		1


	//   ....[29]....
        /*02d8*/ 	.word	0x000015a0
        /*02dc*/ 	.word	0x00000003
        /*02e0*/ 	.word	0x000000c0
        /*02e4*/ 	.short	0x0101
        /*02e6*/ 	.byte	0xff
	.zero		1


	//   ....[30]....
        /*02e8*/ 	.word	0x00001670
        /*02ec*/ 	.word	0x000000ff
        /*02f0*/ 	.word	0x00000018
        /*02f4*/ 	.short	0x010a
        /*02f6*/ 	.byte	0x08
	.zero		1


	//   ....[31]....
        /*02f8*/ 	.word	0x00001710
        /*02fc*/ 	.word	0x000000ff
        /*0300*/ 	.word	0x00000018
        /*0304*/ 	.short	0x010a
        /*0306*/ 	.byte	0x21
	.zero		1


	//   ....[32]....
        /*0308*/ 	.word	0x00001860
        /*030c*/ 	.word	0x000000ff
        /*0310*/ 	.word	0x00000018
        /*0314*/ 	.short	0x010a
        /*0316*/ 	.byte	0x08
	.zero		1


	//   ....[33]....
        /*0318*/ 	.word	0x00001970
        /*031c*/ 	.word	0x000000ff
        /*0320*/ 	.word	0x00000078
        /*0324*/ 	.short	0x0101
        /*0326*/ 	.byte	0x04
	.zero		1


	//   ....[34]....
        /*0328*/ 	.word	0x00001990
        /*032c*/ 	.word	0x000000ff
        /*0330*/ 	.word	0x00000018
        /*0334*/ 	.short	0x010a
        /*0336*/ 	.byte	0x08
	.zero		1


	//   ....[35]....
        /*0338*/ 	.word	0x00001a10
        /*033c*/ 	.word	0x000000ff
        /*0340*/ 	.word	0x00000018
        /*0344*/ 	.short	0x010a
        /*0346*/ 	.byte	0x11
	.zero		1


	//   ....[36]....
        /*0348*/ 	.word	0x00001b60
        /*034c*/ 	.word	0x000000ff
        /*0350*/ 	.word	0x00000018
        /*0354*/ 	.short	0x010a
        /*0356*/ 	.byte	0x08
	.zero		1


	//   ....[37]....
        /*0358*/ 	.word	0x00001ca0
        /*035c*/ 	.word	0x00000002
        /*0360*/ 	.word	0x00000080
        /*0364*/ 	.short	0x010a
        /*0366*/ 	.byte	0xff
	.zero		1


	//   ....[38]....
        /*0368*/ 	.word	0x00001d60
        /*036c*/ 	.word	0x00000002
        /*0370*/ 	.word	0x00000000
        /*0374*/ 	.short	0x0101
        /*0376*/ 	.byte	0xff
	.zero		1


	//   ....[39]....
        /*0378*/ 	.word	0x000022c0
        /*037c*/ 	.word	0x000000ff
        /*0380*/ 	.word	0x00000000
        /*0384*/ 	.short	0x010a
        /*0386*/ 	.byte	0x05
	.zero		1


	//   ....[40]....
        /*0388*/ 	.word	0x00002350
        /*038c*/ 	.word	0x000000ff
        /*0390*/ 	.word	0x00000000
        /*0394*/ 	.short	0x010a
        /*0396*/ 	.byte	0x05
	.zero		1


	//   ....[41]....
        /*0398*/ 	.word	0x000023f0
        /*039c*/ 	.word	0x00000000
        /*03a0*/ 	.word	0x00000000
        /*03a4*/ 	.short	0x010a
        /*03a6*/ 	.byte	0xff
	.zero		1


	//   ....[42]....
        /*03a8*/ 	.word	0x00002510
        /*03ac*/ 	.word	0x00000000
        /*03b0*/ 	.word	0x000000c0
        /*03b4*/ 	.short	0x010a
        /*03b6*/ 	.byte	0xff
	.zero		1


	//   ....[43]....
        /*03b8*/ 	.word	0x00002570
        /*03bc*/ 	.word	0x00000004
        /*03c0*/ 	.word	0x00000000
        /*03c4*/ 	.short	0x0101
        /*03c6*/ 	.byte	0xff
	.zero		1


	//   ....[44]....
        /*03c8*/ 	.word	0x00002590
        /*03cc*/ 	.word	0x000000ff
        /*03d0*/ 	.word	0x00000090
        /*03d4*/ 	.short	0x010a
        /*03d6*/ 	.byte	0x05
	.zero		1


	//   ....[45]....
        /*03d8*/ 	.word	0x000026b0
        /*03dc*/ 	.word	0x00000000
        /*03e0*/ 	.word	0x00000080
        /*03e4*/ 	.short	0x010a
        /*03e6*/ 	.byte	0xff
	.zero		1


	//   ....[46]....
        /*03e8*/ 	.word	0x000027c0
        /*03ec*/ 	.word	0x00000000
        /*03f0*/ 	.word	0x00000000
        /*03f4*/ 	.short	0x0101
        /*03f6*/ 	.byte	0xff
	.zero		1


	//   ....[47]....
        /*03f8*/ 	.word	0x00002850
        /*03fc*/ 	.word	0x000000ff
        /*0400*/ 	.word	0x00000090
        /*0404*/ 	.short	0x0106
        /*0406*/ 	.byte	0x05
	.zero		1


	//   ....[48]....
        /*0408*/ 	.word	0x00002870
        /*040c*/ 	.word	0x000000ff
        /*0410*/ 	.word	0x00000090
        /*0414*/ 	.short	0x010a
        /*0416*/ 	.byte	0x05
	.zero		1


	//   ....[49]....
        /*0418*/ 	.word	0x00002900
        /*041c*/ 	.word	0x000000ff
        /*0420*/ 	.word	0x00000090
        /*0424*/ 	.short	0x0106
        /*0426*/ 	.byte	0x04
	.zero		1


	//   ....[50]....
        /*0428*/ 	.word	0x00002940
        /*042c*/ 	.word	0x00000000
        /*0430*/ 	.word	0x00000090
        /*0434*/ 	.short	0x010a
        /*0436*/ 	.byte	0xff
	.zero		1


	//   ....[51]....
        /*0438*/ 	.word	0x00002e80
        /*043c*/ 	.word	0x00000000
        /*0440*/ 	.word	0x00000080
        /*0444*/ 	.short	0x010a
        /*0446*/ 	.byte	0xff
	.zero		1


	//   ....[52]....
        /*0448*/ 	.word	0x00002f90
        /*044c*/ 	.word	0x00000003
        /*0450*/ 	.word	0x00000000
        /*0454*/ 	.short	0x0101
        /*0456*/ 	.byte	0xff
	.zero		1


	//   ....[53]....
        /*0458*/ 	.word	0x00002fa0
        /*045c*/ 	.word	0x000000ff
        /*0460*/ 	.word	0x00000000
        /*0464*/ 	.short	0x010a
        /*0466*/ 	.byte	0x06
	.zero		1


	//   ....[54]....
        /*0468*/ 	.word	0x00002fc0
        /*046c*/ 	.word	0x000000ff
        /*0470*/ 	.word	0x000000b0
        /*0474*/ 	.short	0x010a
        /*0476*/ 	.byte	0x07
	.zero		1


	//   ....[55]....
        /*0478*/ 	.word	0x00003090
        /*047c*/ 	.word	0x000000ff
        /*0480*/ 	.word	0x00000000
        /*0484*/ 	.short	0x010a
        /*0486*/ 	.byte	0x06
	.zero		1


	//   ....[56]....
        /*0488*/ 	.word	0x000031c0
        /*048c*/ 	.word	0x000000ff
        /*0490*/ 	.word	0x00000000
        /*0494*/ 	.short	0x010a
        /*0496*/ 	.byte	0x1a
	.zero		1


	//   ....[57]....
        /*0498*/ 	.word	0x00003460
        /*049c*/ 	.word	0x000000ff
        /*04a0*/ 	.word	0x00000000
        /*04a4*/ 	.short	0x010a
        /*04a6*/ 	.byte	0x06
	.zero		1


	//   ....[58]....
        /*04a8*/ 	.word	0x000034f0
        /*04ac*/ 	.word	0x000000ff
        /*04b0*/ 	.word	0x00000000
        /*04b4*/ 	.short	0x010a
        /*04b6*/ 	.byte	0x07
	.zero		1


	//   ....[59]....
        /*04b8*/ 	.word	0x00003970
        /*04bc*/ 	.word	0x00000000
        /*04c0*/ 	.word	0x00000080
        /*04c4*/ 	.short	0x010a
        /*04c6*/ 	.byte	0xff
	.zero		1


	//   ....[60]....
        /*04c8*/ 	.word	0x00003a30
        /*04cc*/ 	.word	0x00000000
        /*04d0*/ 	.word	0x00000000
        /*04d4*/ 	.short	0x0101
        /*04d6*/ 	.byte	0xff
	.zero		1


	//   ....[61]....
        /*04d8*/ 	.word	0x00003d50
        /*04dc*/ 	.word	0x000000ff
        /*04e0*/ 	.word	0x00000078
        /*04e4*/ 	.short	0x010a
        /*04e6*/ 	.byte	0x07
	.zero		1


	//   ....[62]....
        /*04e8*/ 	.word	0x00003f40
        /*04ec*/ 	.word	0x000000ff
        /*04f0*/ 	.word	0x00000050
        /*04f4*/ 	.short	0x010a
        /*04f6*/ 	.byte	0x07
	.zero		1


	//   ....[63]....
        /*04f8*/ 	.word	0x000040b0
        /*04fc*/ 	.word	0x000000ff
        /*0500*/ 	.word	0x00000030
        /*0504*/ 	.short	0x010b
        /*0506*/ 	.byte	0x07
	.zero		1


	//   ....[64]....
        /*0508*/ 	.word	0x000040c0
        /*050c*/ 	.word	0x000000ff
        /*0510*/ 	.word	0x00000000
        /*0514*/ 	.short	0x0101
        /*0516*/ 	.byte	0x08
	.zero		1


	//   ....[65]....
        /*0518*/ 	.word	0x000040e0
        /*051c*/ 	.word	0x000000ff
        /*0520*/ 	.word	0x00000058
        /*0524*/ 	.short	0x010a
        /*0526*/ 	.byte	0x07
	.zero		1


	//   ....[66]....
        /*0528*/ 	.word	0x00004240
        /*052c*/ 	.word	0x000000ff
        /*0530*/ 	.word	0x00000038
        /*0534*/ 	.short	0x010b
        /*0536*/ 	.byte	0x07
	.zero		1


	//   ....[67]....
        /*0538*/ 	.word	0x00004250
        /*053c*/ 	.word	0x000000ff
        /*0540*/ 	.word	0x00000000
        /*0544*/ 	.short	0x0101
        /*0546*/ 	.byte	0x08
	.zero		1


	//   ....[68]....
        /*0548*/ 	.word	0x00004260
        /*054c*/ 	.word	0x000000ff
        /*0550*/ 	.word	0x00000060
        /*0554*/ 	.short	0x010a
        /*0556*/ 	.byte	0x07
	.zero		1


	//   ....[69]....
        /*0558*/ 	.word	0x00004400
        /*055c*/ 	.word	0x000000ff
        /*0560*/ 	.word	0x00000040
        /*0564*/ 	.short	0x010b
        /*0566*/ 	.byte	0x07
	.zero		1


	//   ....[70]....
        /*0568*/ 	.word	0x00004470
        /*056c*/ 	.word	0x000000ff
        /*0570*/ 	.word	0x00000000
        /*0574*/ 	.short	0x0101
        /*0576*/ 	.byte	0x08
	.zero		1


	//   ....[71]....
        /*0578*/ 	.word	0x000044a0
        /*057c*/ 	.word	0x000000ff
        /*0580*/ 	.word	0x00000068
        /*0584*/ 	.short	0x010a
        /*0586*/ 	.byte	0x07
	.zero		1


	//   ....[72]....
        /*0588*/ 	.word	0x000046b0
        /*058c*/ 	.word	0x000000ff
        /*0590*/ 	.word	0x00000048
        /*0594*/ 	.short	0x010b
        /*0596*/ 	.byte	0x07
	.zero		1


	//   ....[73]....
        /*0598*/ 	.word	0x000046d0
        /*059c*/ 	.word	0x000000ff
        /*05a0*/ 	.word	0x00000000
        /*05a4*/ 	.short	0x0101
        /*05a6*/ 	.byte	0x0d
	.zero		1


	//   ....[74]....
        /*05a8*/ 	.word	0x00004700
        /*05ac*/ 	.word	0x000000ff
        /*05b0*/ 	.word	0x00000050
        /*05b4*/ 	.short	0x010a
        /*05b6*/ 	.byte	0x07
	.zero		1


	//   ....[75]....
        /*05b8*/ 	.word	0x00004720
        /*05bc*/ 	.word	0x000000ff
        /*05c0*/ 	.word	0x00000058
        /*05c4*/ 	.short	0x010a
        /*05c6*/ 	.byte	0x07
	.zero		1


	//   ....[76]....
        /*05c8*/ 	.word	0x00004740
        /*05cc*/ 	.word	0x000000ff
        /*05d0*/ 	.word	0x00000060
        /*05d4*/ 	.short	0x010a
        /*05d6*/ 	.byte	0x07
	.zero		1


	//   ....[77]....
        /*05d8*/ 	.word	0x00004780
        /*05dc*/ 	.word	0x00000000
        /*05e0*/ 	.word	0x00000068
        /*05e4*/ 	.short	0x010a
        /*05e6*/ 	.byte	0xff
	.zero		1


	//   ....[78]....
        /*05e8*/ 	.word	0x00004ac0
        /*05ec*/ 	.word	0x00000000
        /*05f0*/ 	.word	0x00000080
        /*05f4*/ 	.short	0x010a
        /*05f6*/ 	.byte	0xff
	.zero		1


	//   ....[79]....
        /*05f8*/ 	.word	0x00004bd0
        /*05fc*/ 	.word	0x00000000
        /*0600*/ 	.word	0x00000000
        /*0604*/ 	.short	0x0101
        /*0606*/ 	.byte	0xff
	.zero		1


	//   ....[80]....
        /*0608*/ 	.word	0x00005630
        /*060c*/ 	.word	0x00000003
        /*0610*/ 	.word	0x00000030
        /*0614*/ 	.short	0x010a
        /*0616*/ 	.byte	0xff
	.zero		1


	//   ....[81]....
        /*0618*/ 	.word	0x00005670
        /*061c*/ 	.word	0x0000006c
        /*0620*/ 	.word	0x000000a0
        /*0624*/ 	.short	0x010a
        /*0626*/ 	.byte	0xff
	.zero		1


	//   ....[82]....
        /*0628*/ 	.word	0x000057b0
        /*062c*/ 	.word	0x00000003
        /*0630*/ 	.word	0x00000030
        /*0634*/ 	.short	0x010a
        /*0636*/ 	.byte	0xff
	.zero		1


	//   ....[83]....
        /*0638*/ 	.word	0x000058f0
        /*063c*/ 	.word	0x00000000
        /*0640*/ 	.word	0x00000000
        /*0644*/ 	.short	0x0101
        /*0646*/ 	.byte	0xff
	.zero		1


	//   ....[84]....
        /*0648*/ 	.word	0x00005970
        /*064c*/ 	.word	0x0000006c
        /*0650*/ 	.word	0x000000a0
        /*0654*/ 	.short	0x010a
        /*0656*/ 	.byte	0xff
	.zero		1


	//   ....[85]....
        /*0658*/ 	.word	0x00006d00
        /*065c*/ 	.word	0x00000076
        /*0660*/ 	.word	0x00000030
        /*0664*/ 	.short	0x010a
        /*0666*/ 	.byte	0xff
	.zero		1


	//   ....[86]....
        /*0668*/ 	.word	0x00006dd0
        /*066c*/ 	.word	0x00000076
        /*0670*/ 	.word	0x00000030
        /*0674*/ 	.short	0x010a
        /*0676*/ 	.byte	0xff
	.zero		1


	//   ....[87]....
        /*0678*/ 	.word	0x00006f30
        /*067c*/ 	.word	0x00000003
        /*0680*/ 	.word	0x00000000
        /*0684*/ 	.short	0x0101
        /*0686*/ 	.byte	0xff
	.zero		1


	//   ....[88]....
        /*0688*/ 	.word	0x000082a0
        /*068c*/ 	.word	0x00000000
        /*0690*/ 	.word	0x00000030
        /*0694*/ 	.short	0x010a
        /*0696*/ 	.byte	0xff
	.zero		1


	//   ....[89]....
        /*0698*/ 	.word	0x00008370
        /*069c*/ 	.word	0x00000000
        /*06a0*/ 	.word	0x00000030
        /*06a4*/ 	.short	0x010a
        /*06a6*/ 	.byte	0xff
	.zero		1


	//   ....[90]....
        /*06a8*/ 	.word	0x000084b0
        /*06ac*/ 	.word	0x00000000
        /*06b0*/ 	.word	0x00000000
        /*06b4*/ 	.short	0x0101
        /*06b6*/ 	.byte	0xff
	.zero		1


	//   ....[91]....
        /*06b8*/ 	.word	0x00009870
        /*06bc*/ 	.word	0x00000000
        /*06c0*/ 	.word	0x00000030
        /*06c4*/ 	.short	0x010a
        /*06c6*/ 	.byte	0xff
	.zero		1


	//   ....[92]....
        /*06c8*/ 	.word	0x00009940
        /*06cc*/ 	.word	0x00000000
        /*06d0*/ 	.word	0x00000030
        /*06d4*/ 	.short	0x010a
        /*06d6*/ 	.byte	0xff
	.zero		1


	//   ....[93]....
        /*06d8*/ 	.word	0x00009a80
        /*06dc*/ 	.word	0x00000000
        /*06e0*/ 	.word	0x00000000
        /*06e4*/ 	.short	0x0101
        /*06e6*/ 	.byte	0xff
	.zero		1


	//   ....[94]....
        /*06e8*/ 	.word	0x00009ec0
        /*06ec*/ 	.word	0x000000ff
        /*06f0*/ 	.word	0x00000000
        /*06f4*/ 	.short	0x0101
        /*06f6*/ 	.byte	0x05
	.zero		1


	//   ....[95]....
        /*06f8*/ 	.word	0x0000b000
        /*06fc*/ 	.word	0x00000003
        /*0700*/ 	.word	0x000000d0
        /*0704*/ 	.short	0x010a
        /*0706*/ 	.byte	0xff
	.zero		1


	//   ....[96]....
        /*0708*/ 	.word	0x0000b060
        /*070c*/ 	.word	0x00000002
        /*0710*/ 	.word	0x00000018
        /*0714*/ 	.short	0x010a
        /*0716*/ 	.byte	0xff
	.zero		1


	//   ....[97]....
        /*0718*/ 	.word	0x0000b0c0
        /*071c*/ 	.word	0x00000002
        /*0720*/ 	.word	0x00000018
        /*0724*/ 	.short	0x010a
        /*0726*/ 	.byte	0xff
	.zero		1


	//   ....[98]....
        /*0728*/ 	.word	0x0000b110
        /*072c*/ 	.word	0x00000002
        /*0730*/ 	.word	0x00000080
        /*0734*/ 	.short	0x010a
        /*0736*/ 	.byte	0xff
	.zero		1


	//   ....[99]....
        /*0738*/ 	.word	0x0000b170
        /*073c*/ 	.word	0x00000000
        /*0740*/ 	.word	0x00000000
        /*0744*/ 	.short	0x010a
        /*0746*/ 	.byte	0xff
	.zero		1


	//   ....[100]....
        /*0748*/ 	.word	0x0000b1d0
        /*074c*/ 	.word	0x00000000
        /*0750*/ 	.word	0x00000000
        /*0754*/ 	.short	0x010a
        /*0756*/ 	.byte	0xff
	.zero		1


	//   ....[101]....
        /*0758*/ 	.word	0x0000b220
        /*075c*/ 	.word	0x00000000
        /*0760*/ 	.word	0x000000c0
        /*0764*/ 	.short	0x010a
        /*0766*/ 	.byte	0xff
	.zero		1


	//   ....[102]....
        /*0768*/ 	.word	0x0000b280
        /*076c*/ 	.word	0x00000000
        /*0770*/ 	.word	0x00000090
        /*0774*/ 	.short	0x010a
        /*0776*/ 	.byte	0xff
	.zero		1


	//   ....[103]....
        /*0778*/ 	.word	0x0000b2d0
        /*077c*/ 	.word	0x00000000
        /*0780*/ 	.word	0x00000080
        /*0784*/ 	.short	0x010a
        /*0786*/ 	.byte	0xff
	.zero		1


	//   ....[104]....
        /*0788*/ 	.word	0x0000b330
        /*078c*/ 	.word	0x00000000
        /*0790*/ 	.word	0x00000090
        /*0794*/ 	.short	0x010a
        /*0796*/ 	.byte	0xff
	.zero		1


	//   ....[105]....
        /*0798*/ 	.word	0x0000b380
        /*079c*/ 	.word	0x00000000
        /*07a0*/ 	.word	0x00000080
        /*07a4*/ 	.short	0x010a
        /*07a6*/ 	.byte	0xff
	.zero		1


	//   ....[106]....
        /*07a8*/ 	.word	0x0000b3e0
        /*07ac*/ 	.word	0x00000003
        /*07b0*/ 	.word	0x000000b0
        /*07b4*/ 	.short	0x010a
        /*07b6*/ 	.byte	0xff
	.zero		1


	//   ....[107]....
        /*07b8*/ 	.word	0x0000b440
        /*07bc*/ 	.word	0x00000000
        /*07c0*/ 	.word	0x00000000
        /*07c4*/ 	.short	0x010a
        /*07c6*/ 	.byte	0xff
	.zero		1


	//   ....[108]....
        /*07c8*/ 	.word	0x0000b4a0
        /*07cc*/ 	.word	0x00000000
        /*07d0*/ 	.word	0x00000000
        /*07d4*/ 	.short	0x010a
        /*07d6*/ 	.byte	0xff
	.zero		1


	//   ....[109]....
        /*07d8*/ 	.word	0x0000b500
        /*07dc*/ 	.word	0x00000000
        /*07e0*/ 	.word	0x00000000
        /*07e4*/ 	.short	0x010a
        /*07e6*/ 	.byte	0xff
	.zero		1


	//   ....[110]....
        /*07e8*/ 	.word	0x0000b550
        /*07ec*/ 	.word	0x00000000
        /*07f0*/ 	.word	0x00000080
        /*07f4*/ 	.short	0x010a
        /*07f6*/ 	.byte	0xff
	.zero		1


	//   ....[111]....
        /*07f8*/ 	.word	0x0000b5b0
        /*07fc*/ 	.word	0x00000000
        /*0800*/ 	.word	0x00000078
        /*0804*/ 	.short	0x010a
        /*0806*/ 	.byte	0xff
	.zero		1


	//   ....[112]....
        /*0808*/ 	.word	0x0000b610
        /*080c*/ 	.word	0x00000003
        /*0810*/ 	.word	0x00000050
        /*0814*/ 	.short	0x010a
        /*0816*/ 	.byte	0xff
	.zero		1


	//   ....[113]....
        /*0818*/ 	.word	0x0000b670
        /*081c*/ 	.word	0x00000003
        /*0820*/ 	.word	0x00000058
        /*0824*/ 	.short	0x010a
        /*0826*/ 	.byte	0xff
	.zero		1


	//   ....[114]....
        /*0828*/ 	.word	0x0000b6d0
        /*082c*/ 	.word	0x00000003
        /*0830*/ 	.word	0x00000060
        /*0834*/ 	.short	0x010a
        /*0836*/ 	.byte	0xff
	.zero		1


	//   ....[115]....
        /*0838*/ 	.word	0x0000b730
        /*083c*/ 	.word	0x00000003
        /*0840*/ 	.word	0x00000068
        /*0844*/ 	.short	0x010a
        /*0846*/ 	.byte	0xff
	.zero		1


	//   ....[116]....
        /*0848*/ 	.word	0x0000b790
        /*084c*/ 	.word	0x00000000
        /*0850*/ 	.word	0x00000050
        /*0854*/ 	.short	0x010a
        /*0856*/ 	.byte	0xff
	.zero		1


	//   ....[117]....
        /*0858*/ 	.word	0x0000b7f0
        /*085c*/ 	.word	0x00000000
        /*0860*/ 	.word	0x00000058
        /*0864*/ 	.short	0x010a
        /*0866*/ 	.byte	0xff
	.zero		1


	//   ....[118]....
        /*0868*/ 	.word	0x0000b850
        /*086c*/ 	.word	0x00000000
        /*0870*/ 	.word	0x00000060
        /*0874*/ 	.short	0x010a
        /*0876*/ 	.byte	0xff
	.zero		1


	//   ....[119]....
        /*0878*/ 	.word	0x0000b8a0
        /*087c*/ 	.word	0x00000000
        /*0880*/ 	.word	0x00000080
        /*0884*/ 	.short	0x010a
        /*0886*/ 	.byte	0xff
	.zero		1


	//   ....[120]....
        /*0888*/ 	.word	0x0000b8f0
        /*088c*/ 	.word	0x00000003
        /*0890*/ 	.word	0x00000030
        /*0894*/ 	.short	0x010a
        /*0896*/ 	.byte	0xff
	.zero		1


	//   ....[121]....
        /*0898*/ 	.word	0x0000b940
        /*089c*/ 	.word	0x0000006c
        /*08a0*/ 	.word	0x000000a0
        /*08a4*/ 	.short	0x010a
        /*08a6*/ 	.byte	0xff
	.zero		1


	//   ....[122]....
        /*08a8*/ 	.word	0x0000b990
        /*08ac*/ 	.word	0x00000076
        /*08b0*/ 	.word	0x00000030
        /*08b4*/ 	.short	0x010a
        /*08b6*/ 	.byte	0xff
	.zero		1


	//   ....[123]....
        /*08b8*/ 	.word	0x0000b9e0
        /*08bc*/ 	.word	0x00000000
        /*08c0*/ 	.word	0x00000030
        /*08c4*/ 	.short	0x010a
        /*08c6*/ 	.byte	0xff
	.zero		1


	//   ....[124]....
        /*08c8*/ 	.word	0x0000ba30
        /*08cc*/ 	.word	0x00000000
        /*08d0*/ 	.word	0x00000030
        /*08d4*/ 	.short	0x010a
        /*08d6*/ 	.byte	0xff
	.zero		1


	//----- nvinfo : EIATTR_NUM_MBARRIERS
	.align		4
.L_48:
        /*08d8*/ 	.byte	0x03, 0x38
        /*08da*/ 	.short	0x001c


	//----- nvinfo : EIATTR_EXIT_INSTR_OFFSETS
	.align		4
        /*08dc*/ 	.byte	0x04, 0x1c
        /*08de*/ 	.short	(.L_50 - .L_49)


	//   ....[0]....
.L_49:
        /*08e0*/ 	.word	0x00002420


	//   ....[1]....
        /*08e4*/ 	.word	0x00002910


	//   ....[2]....
        /*08e8*/ 	.word	0x00002970


	//   ....[3]....
        /*08ec*/ 	.word	0x00003750


	//   ....[4]....
        /*08f0*/ 	.word	0x000047b0


	//   ....[5]....
        /*08f4*/ 	.word	0x000047f0


	//   ....[6]....
        /*08f8*/ 	.word	0x0000aff0


	//----- nvinfo : EIATTR_MAX_THREADS
	.align		4
.L_50:
        /*08fc*/ 	.byte	0x04, 0x05
        /*08fe*/ 	.short	(.L_52 - .L_51)
.L_51:
        /*0900*/ 	.word	0x00000100
        /*0904*/ 	.word	0x00000001
        /*0908*/ 	.word	0x00000001


	//----- nvinfo : EIATTR_CRS_STACK_SIZE
	.align		4
.L_52:
        /*090c*/ 	.byte	0x04, 0x1e
        /*090e*/ 	.short	(.L_54 - .L_53)
.L_53:
        /*0910*/ 	.word	0x00000000


	//----- nvinfo : EIATTR_CBANK_PARAM_SIZE
	.align		4
.L_54:
        /*0914*/ 	.byte	0x03, 0x19
        /*0916*/ 	.short	0x0800


	//----- nvinfo : EIATTR_PARAM_CBANK
	.align		4
        /*0918*/ 	.byte	0x04, 0x0a
        /*091a*/ 	.short	(.L_56 - .L_55)
	.align		4
.L_55:
        /*091c*/ 	.word	index@(.nv.constant0._ZN7cutlass13device_kernelINS_4gemm6kernel13GemmUniversalIN4cute5tupleIJiiiiEEENS1_10collective13CollectiveMmaINS1_35MainloopSm100TmaUmmaWarpSpecializedILi3ELi2ELi2ENS5_IJNS4_1CILi1EEESB_SB_EEEEENS5_IJNSA_ILi128EEENSA_ILi256EEESE_EEEaNS5_IJlSB_lEEEaSH_NS4_8TiledMMAINS4_8MMA_AtomIJNS4_15SM100_MMA_S8_SSIaaiLi128ELi256ELNS4_4UMMA5MajorE0ELSM_0ELNSL_8SaturateE0EEEEEENS4_6LayoutISC_NS5_IJNSA_ILi0EEESR_SR_EEEEENS5_IJNS4_10UnderscoreESU_SU_EEEEENS4_13SM90_TMA_LOADENS4_14ComposedLayoutINS4_7SwizzleILi3ELi4ELi3EEENS4_18smem_ptr_flag_bitsILi8EEENSQ_INS5_IJNSA_ILi8EEESE_EEENS5_IJSE_SB_EEEEEEEvNS4_8identityESX_S17_vS18_EENS_8epilogue10collective18CollectiveEpilogueINS1A_23Sm100TmaWarpSpecializedILi4ELi2ELi64ELb0ELb0EEEJSG_NS5_IJNSQ_ISE_SB_EENSQ_INSA_ILi64EEESB_EEEEEaSH_aSH_NS1A_6fusion15FusionCallbacksIS1E_NS1J_17LinearCombinationIaiaiLNS_15FloatRoundStyleE2EEESG_S1I_JEEENS4_5SM1004TMEM4LOAD26SM100_TMEM_LOAD_32dp32b64xESX_NSY_INSZ_ILi2ELi4ELi3EEES12_NSQ_INS5_IJS13_S1G_EEENS5_IJS1G_SB_EEEEEEENS4_39AutoVectorizingCopyWithAssumedAlignmentILi128EEENS4_14SM90_TMA_STOREES1X_S1Z_S1Z_EEEvvEEEEvNT_6ParamsE)
        /*0920*/ 	.short	0x0380
        /*0922*/ 	.short	0x0800


	//----- nvinfo : EIATTR_SW_WAR
	.align		4
.L_56:
        /*0924*/ 	.byte	0x04, 0x36
        /*0926*/ 	.short	(.L_58 - .L_57)
.L_57:
        /*0928*/ 	.word	0x00000008
.L_58:


//--------------------- .nv.callgraph             --------------------------
	.section	.nv.callgraph,"",@"SHT_CUDA_CALLGRAPH"
	.align	4
	.sectionentsize	8
	.align		4
        /*0000*/ 	.word	0x00000000
	.align		4
        /*0004*/ 	.word	0xffffffff
	.align		4
        /*0008*/ 	.word	index@(_ZN7cutlass13device_kernelINS_4gemm6kernel13GemmUniversalIN4cute5tupleIJiiiiEEENS1_10collective13CollectiveMmaINS1_35MainloopSm100TmaUmmaWarpSpecializedILi3ELi2ELi2ENS5_IJNS4_1CILi1EEESB_SB_EEEEENS5_IJNSA_ILi128EEENSA_ILi256EEESE_EEEaNS5_IJlSB_lEEEaSH_NS4_8TiledMMAINS4_8MMA_AtomIJNS4_15SM100_MMA_S8_SSIaaiLi128ELi256ELNS4_4UMMA5MajorE0ELSM_0ELNSL_8SaturateE0EEEEEENS4_6LayoutISC_NS5_IJNSA_ILi0EEESR_SR_EEEEENS5_IJNS4_10UnderscoreESU_SU_EEEEENS4_13SM90_TMA_LOADENS4_14ComposedLayoutINS4_7SwizzleILi3ELi4ELi3EEENS4_18smem_ptr_flag_bitsILi8EEENSQ_INS5_IJNSA_ILi8EEESE_EEENS5_IJSE_SB_EEEEEEEvNS4_8identityESX_S17_vS18_EENS_8epilogue10collective18CollectiveEpilogueINS1A_23Sm100TmaWarpSpecializedILi4ELi2ELi64ELb0ELb0EEEJSG_NS5_IJNSQ_ISE_SB_EENSQ_INSA_ILi64EEESB_EEEEEaSH_aSH_NS1A_6fusion15FusionCallbacksIS1E_NS1J_17LinearCombinationIaiaiLNS_15FloatRoundStyleE2EEESG_S1I_JEEENS4_5SM1004TMEM4LOAD26SM100_TMEM_LOAD_32dp32b64xESX_NSY_INSZ_ILi2ELi4ELi3EEES12_NSQ_INS5_IJS13_S1G_EEENS5_IJS1G_SB_EEEEEEENS4_39AutoVectorizingCopyWithAssumedAlignmentILi128EEENS4_14SM90_TMA_STOREES1X_S1Z_S1Z_EEEvvEEEEvNT_6ParamsE)
	.align		4
        /*000c*/ 	.word	index@(__assertfail)
	.align		4
        /*0010*/ 	.word	0x00000000
	.align		4
        /*0014*/ 	.word	0xfffffffe
	.align		4
        /*0018*/ 	.word	0x00000000
	.align		4
        /*001c*/ 	.word	0xfffffffd
	.align		4
        /*0020*/ 	.word	0x00000000
	.align		4
        /*0024*/ 	.word	0xfffffffc


//--------------------- .nv.constant4             --------------------------
	.section	.nv.constant4,"a",@progbits
	.align	8
	.align		8
.nv.constant4:
        /*0000*/ 	.dword	__assertfail
	.align		8
        /*0008*/ 	.dword	__unnamed_1
	.align		8
        /*0010*/ 	.dword	__unnamed_2
	.align		8
        /*0018*/ 	.dword	__unnamed_3
	.align		8
        /*0020*/ 	.dword	_ZN40_INTERNAL_a887cc25_4_k_cu_49b8fecf_360344cuda3std3__45__cpo5beginE
	.align		8
        /*0028*/ 	.dword	_ZN40_INTERNAL_a887cc25_4_k_cu_49b8fecf_360344cuda3std3__45__cpo3endE
	.align		8
        /*0030*/ 	.dword	_ZN40_INTERNAL_a887cc25_4_k_cu_49b8fecf_360344cuda3std3__45__cpo6cbeginE
	.align		8
        /*0038*/ 	.dword	_ZN40_INTERNAL_a887cc25_4_k_cu_49b8fecf_360344cuda3std3__45__cpo4cendE
	.align		8
        /*0040*/ 	.dword	_ZN40_INTERNAL_a887cc25_4_k_cu_49b8fecf_360344cuda3std3__442_GLOBAL__N__a887cc25_4_k_cu_49b8fecf_360346ignoreE
	.align		8
        /*0048*/ 	.dword	_ZN40_INTERNAL_a887cc25_4_k_cu_49b8fecf_360344cuda3std3__419piecewise_constructE
	.align		8
        /*0050*/ 	.dword	_ZN40_INTERNAL_a887cc25_4_k_cu_49b8fecf_360344cuda3std3__48in_placeE
	.align		8
        /*0058*/ 	.dword	_ZN40_INTERNAL_a887cc25_4_k_cu_49b8fecf_360344cuda3std6ranges3__45__cpo4swapE
	.align		8
        /*0060*/ 	.dword	_ZN40_INTERNAL_a887cc25_4_k_cu_49b8fecf_360344cuda3std6ranges3__45__cpo9iter_moveE
	.align		8
        /*0068*/ 	.dword	_ZN40_INTERNAL_a887cc25_4_k_cu_49b8fecf_360344cute7productE
	.align		8
        /*0070*/ 	.dword	_ZN40_INTERNAL_a887cc25_4_k_cu_49b8fecf_360344cute1_E
	.align		8
        /*0078*/ 	.dword	$str$25
	.align		8
        /*0080*/ 	.dword	$str$26
	.align		8
        /*0088*/ 	.dword	$str$27
	.align		8
        /*0090*/ 	.dword	$str$28


//--------------------- .text._ZN7cutlass13device_kernelINS_4gemm6kernel13GemmUniversalIN4cute5tupleIJiiiiEEENS1_10collective13CollectiveMmaINS1_35MainloopSm100TmaUmmaWarpSpecializedILi3ELi2ELi2ENS5_IJNS4_1CILi1EEESB_SB_EEEEENS5_IJNSA_ILi128EEENSA_ILi256EEESE_EEEaNS5_IJlSB_lEEEaSH_NS4_8TiledMMAINS4_8MMA_AtomIJNS4_15SM100_MMA_S8_SSIaaiLi128ELi256ELNS4_4UMMA5MajorE0ELSM_0ELNSL_8SaturateE0EEEEEENS4_6LayoutISC_NS5_IJNSA_ILi0EEESR_SR_EEEEENS5_IJNS4_10UnderscoreESU_SU_EEEEENS4_13SM90_TMA_LOADENS4_14ComposedLayoutINS4_7SwizzleILi3ELi4ELi3EEENS4_18smem_ptr_flag_bitsILi8EEENSQ_INS5_IJNSA_ILi8EEESE_EEENS5_IJSE_SB_EEEEEEEvNS4_8identityESX_S17_vS18_EENS_8epilogue10collective18CollectiveEpilogueINS1A_23Sm100TmaWarpSpecializedILi4ELi2ELi64ELb0ELb0EEEJSG_NS5_IJNSQ_ISE_SB_EENSQ_INSA_ILi64EEESB_EEEEEaSH_aSH_NS1A_6fusion15FusionCallbacksIS1E_NS1J_17LinearCombinationIaiaiLNS_15FloatRoundStyleE2EEESG_S1I_JEEENS4_5SM1004TMEM4LOAD26SM100_TMEM_LOAD_32dp32b64xESX_NSY_INSZ_ILi2ELi4ELi3EEES12_NSQ_INS5_IJS13_S1G_EEENS5_IJS1G_SB_EEEEEEENS4_39AutoVectorizingCopyWithAssumedAlignmentILi128EEENS4_14SM90_TMA_STOREES1X_S1Z_S1Z_EEEvvEEEEvNT_6ParamsE --------------------------
	.section	.text._ZN7cutlass13device_kernelINS_4gemm6kernel13GemmUniversalIN4cute5tupleIJiiiiEEENS1_10collective13CollectiveMmaINS1_35MainloopSm100TmaUmmaWarpSpecializedILi3ELi2ELi2ENS5_IJNS4_1CILi1EEESB_SB_EEEEENS5_IJNSA_ILi128EEENSA_ILi256EEESE_EEEaNS5_IJlSB_lEEEaSH_NS4_8TiledMMAINS4_8MMA_AtomIJNS4_15SM100_MMA_S8_SSIaaiLi128ELi256ELNS4_4UMMA5MajorE0ELSM_0ELNSL_8SaturateE0EEEEEENS4_6LayoutISC_NS5_IJNSA_ILi0EEESR_SR_EEEEENS5_IJNS4_10UnderscoreESU_SU_EEEEENS4_13SM90_TMA_LOADENS4_14ComposedLayoutINS4_7SwizzleILi3ELi4ELi3EEENS4_18smem_ptr_flag_bitsILi8EEENSQ_INS5_IJNSA_ILi8EEESE_EEENS5_IJSE_SB_EEEEEEEvNS4_8identityESX_S17_vS18_EENS_8epilogue10collective18CollectiveEpilogueINS1A_23Sm100TmaWarpSpecializedILi4ELi2ELi64ELb0ELb0EEEJSG_NS5_IJNSQ_ISE_SB_EENSQ_INSA_ILi64EEESB_EEEEEaSH_aSH_NS1A_6fusion15FusionCallbacksIS1E_NS1J_17LinearCombinationIaiaiLNS_15FloatRoundStyleE2EEESG_S1I_JEEENS4_5SM1004TMEM4LOAD26SM100_TMEM_LOAD_32dp32b64xESX_NSY_INSZ_ILi2ELi4ELi3EEES12_NSQ_INS5_IJS13_S1G_EEENS5_IJS1G_SB_EEEEEEENS4_39AutoVectorizingCopyWithAssumedAlignmentILi128EEENS4_14SM90_TMA_STOREES1X_S1Z_S1Z_EEEvvEEEEvNT_6ParamsE,"ax",@progbits
	.align	128
.text._ZN7cutlass13device_kernelINS_4gemm6kernel13GemmUniversalIN4cute5tupleIJiiiiEEENS1_10collective13CollectiveMmaINS1_35MainloopSm100TmaUmmaWarpSpecializedILi3ELi2ELi2ENS5_IJNS4_1CILi1EEESB_SB_EEEEENS5_IJNSA_ILi128EEENSA_ILi256EEESE_EEEaNS5_IJlSB_lEEEaSH_NS4_8TiledMMAINS4_8MMA_AtomIJNS4_15SM100_MMA_S8_SSIaaiLi128ELi256ELNS4_4UMMA5MajorE0ELSM_0ELNSL_8SaturateE0EEEEEENS4_6LayoutISC_NS5_IJNSA_ILi0EEESR_SR_EEEEENS5_IJNS4_10UnderscoreESU_SU_EEEEENS4_13SM90_TMA_LOADENS4_14ComposedLayoutINS4_7SwizzleILi3ELi4ELi3EEENS4_18smem_ptr_flag_bitsILi8EEENSQ_INS5_IJNSA_ILi8EEESE_EEENS5_IJSE_SB_EEEEEEEvNS4_8identityESX_S17_vS18_EENS_8epilogue10collective18CollectiveEpilogueINS1A_23Sm100TmaWarpSpecializedILi4ELi2ELi64ELb0ELb0EEEJSG_NS5_IJNSQ_ISE_SB_EENSQ_INSA_ILi64EEESB_EEEEEaSH_aSH_NS1A_6fusion15FusionCallbacksIS1E_NS1J_17LinearCombinationIaiaiLNS_15FloatRoundStyleE2EEESG_S1I_JEEENS4_5SM1004TMEM4LOAD26SM100_TMEM_LOAD_32dp32b64xESX_NSY_INSZ_ILi2ELi4ELi3EEES12_NSQ_INS5_IJS13_S1G_EEENS5_IJS1G_SB_EEEEEEENS4_39AutoVectorizingCopyWithAssumedAlignmentILi128EEENS4_14SM90_TMA_STOREES1X_S1Z_S1Z_EEEvvEEEEvNT_6ParamsE:
        .type           _ZN7cutlass13device_kernelINS_4gemm6kernel13GemmUniversalIN4cute5tupleIJiiiiEEENS1_10collective13CollectiveMmaINS1_35MainloopSm100TmaUmmaWarpSpecializedILi3ELi2ELi2ENS5_IJNS4_1CILi1EEESB_SB_EEEEENS5_IJNSA_ILi128EEENSA_ILi256EEESE_EEEaNS5_IJlSB_lEEEaSH_NS4_8TiledMMAINS4_8MMA_AtomIJNS4_15SM100_MMA_S8_SSIaaiLi128ELi256ELNS4_4UMMA5MajorE0ELSM_0ELNSL_8SaturateE0EEEEEENS4_6LayoutISC_NS5_IJNSA_ILi0EEESR_SR_EEEEENS5_IJNS4_10UnderscoreESU_SU_EEEEENS4_13SM90_TMA_LOADENS4_14ComposedLayoutINS4_7SwizzleILi3ELi4ELi3EEENS4_18smem_ptr_flag_bitsILi8EEENSQ_INS5_IJNSA_ILi8EEESE_EEENS5_IJSE_SB_EEEEEEEvNS4_8identityESX_S17_vS18_EENS_8epilogue10collective18CollectiveEpilogueINS1A_23Sm100TmaWarpSpecializedILi4ELi2ELi64ELb0ELb0EEEJSG_NS5_IJNSQ_ISE_SB_EENSQ_INSA_ILi64EEESB_EEEEEaSH_aSH_NS1A_6fusion15FusionCallbacksIS1E_NS1J_17LinearCombinationIaiaiLNS_15FloatRoundStyleE2EEESG_S1I_JEEENS4_5SM1004TMEM4LOAD26SM100_TMEM_LOAD_32dp32b64xESX_NSY_INSZ_ILi2ELi4ELi3EEES12_NSQ_INS5_IJS13_S1G_EEENS5_IJS1G_SB_EEEEEEENS4_39AutoVectorizingCopyWithAssumedAlignmentILi128EEENS4_14SM90_TMA_STOREES1X_S1Z_S1Z_EEEvvEEEEvNT_6ParamsE,@function
        .size           _ZN7cutlass13device_kernelINS_4gemm6kernel13GemmUniversalIN4cute5tupleIJiiiiEEENS1_10collective13CollectiveMmaINS1_35MainloopSm100TmaUmmaWarpSpecializedILi3ELi2ELi2ENS5_IJNS4_1CILi1EEESB_SB_EEEEENS5_IJNSA_ILi128EEENSA_ILi256EEESE_EEEaNS5_IJlSB_lEEEaSH_NS4_8TiledMMAINS4_8MMA_AtomIJNS4_15SM100_MMA_S8_SSIaaiLi128ELi256ELNS4_4UMMA5MajorE0ELSM_0ELNSL_8SaturateE0EEEEEENS4_6LayoutISC_NS5_IJNSA_ILi0EEESR_SR_EEEEENS5_IJNS4_10UnderscoreESU_SU_EEEEENS4_13SM90_TMA_LOADENS4_14ComposedLayoutINS4_7SwizzleILi3ELi4ELi3EEENS4_18smem_ptr_flag_bitsILi8EEENSQ_INS5_IJNSA_ILi8EEESE_EEENS5_IJSE_SB_EEEEEEEvNS4_8identityESX_S17_vS18_EENS_8epilogue10collective18CollectiveEpilogueINS1A_23Sm100TmaWarpSpecializedILi4ELi2ELi64ELb0ELb0EEEJSG_NS5_IJNSQ_ISE_SB_EENSQ_INSA_ILi64EEESB_EEEEEaSH_aSH_NS1A_6fusion15FusionCallbacksIS1E_NS1J_17LinearCombinationIaiaiLNS_15FloatRoundStyleE2EEESG_S1I_JEEENS4_5SM1004TMEM4LOAD26SM100_TMEM_LOAD_32dp32b64xESX_NSY_INSZ_ILi2ELi4ELi3EEES12_NSQ_INS5_IJS13_S1G_EEENS5_IJS1G_SB_EEEEEEENS4_39AutoVectorizingCopyWithAssumedAlignmentILi128EEENS4_14SM90_TMA_STOREES1X_S1Z_S1Z_EEEvvEEEEvNT_6ParamsE,(.L_x_161 - _ZN7cutlass13device_kernelINS_4gemm6kernel13GemmUniversalIN4cute5tupleIJiiiiEEENS1_10collective13CollectiveMmaINS1_35MainloopSm100TmaUmmaWarpSpecializedILi3ELi2ELi2ENS5_IJNS4_1CILi1EEESB_SB_EEEEENS5_IJNSA_ILi128EEENSA_ILi256EEESE_EEEaNS5_IJlSB_lEEEaSH_NS4_8TiledMMAINS4_8MMA_AtomIJNS4_15SM100_MMA_S8_SSIaaiLi128ELi256ELNS4_4UMMA5MajorE0ELSM_0ELNSL_8SaturateE0EEEEEENS4_6LayoutISC_NS5_IJNSA_ILi0EEESR_SR_EEEEENS5_IJNS4_10UnderscoreESU_SU_EEEEENS4_13SM90_TMA_LOADENS4_14ComposedLayoutINS4_7SwizzleILi3ELi4ELi3EEENS4_18smem_ptr_flag_bitsILi8EEENSQ_INS5_IJNSA_ILi8EEESE_EEENS5_IJSE_SB_EEEEEEEvNS4_8identityESX_S17_vS18_EENS_8epilogue10collective18CollectiveEpilogueINS1A_23Sm100TmaWarpSpecializedILi4ELi2ELi64ELb0ELb0EEEJSG_NS5_IJNSQ_ISE_SB_EENSQ_INSA_ILi64EEESB_EEEEEaSH_aSH_NS1A_6fusion15FusionCallbacksIS1E_NS1J_17LinearCombinationIaiaiLNS_15FloatRoundStyleE2EEESG_S1I_JEEENS4_5SM1004TMEM4LOAD26SM100_TMEM_LOAD_32dp32b64xESX_NSY_INSZ_ILi2ELi4ELi3EEES12_NSQ_INS5_IJS13_S1G_EEENS5_IJS1G_SB_EEEEEEENS4_39AutoVectorizingCopyWithAssumedAlignmentILi128EEENS4_14SM90_TMA_STOREES1X_S1Z_S1Z_EEEvvEEEEvNT_6ParamsE)
        .other          _ZN7cutlass13device_kernelINS_4gemm6kernel13GemmUniversalIN4cute5tupleIJiiiiEEENS1_10collective13CollectiveMmaINS1_35MainloopSm100TmaUmmaWarpSpecializedILi3ELi2ELi2ENS5_IJNS4_1CILi1EEESB_SB_EEEEENS5_IJNSA_ILi128EEENSA_ILi256EEESE_EEEaNS5_IJlSB_lEEEaSH_NS4_8TiledMMAINS4_8MMA_AtomIJNS4_15SM100_MMA_S8_SSIaaiLi128ELi256ELNS4_4UMMA5MajorE0ELSM_0ELNSL_8SaturateE0EEEEEENS4_6LayoutISC_NS5_IJNSA_ILi0EEESR_SR_EEEEENS5_IJNS4_10UnderscoreESU_SU_EEEEENS4_13SM90_TMA_LOADENS4_14ComposedLayoutINS4_7SwizzleILi3ELi4ELi3EEENS4_18smem_ptr_flag_bitsILi8EEENSQ_INS5_IJNSA_ILi8EEESE_EEENS5_IJSE_SB_EEEEEEEvNS4_8identityESX_S17_vS18_EENS_8epilogue10collective18CollectiveEpilogueINS1A_23Sm100TmaWarpSpecializedILi4ELi2ELi64ELb0ELb0EEEJSG_NS5_IJNSQ_ISE_SB_EENSQ_INSA_ILi64EEESB_EEEEEaSH_aSH_NS1A_6fusion15FusionCallbacksIS1E_NS1J_17LinearCombinationIaiaiLNS_15FloatRoundStyleE2EEESG_S1I_JEEENS4_5SM1004TMEM4LOAD26SM100_TMEM_LOAD_32dp32b64xESX_NSY_INSZ_ILi2ELi4ELi3EEES12_NSQ_INS5_IJS13_S1G_EEENS5_IJS1G_SB_EEEEEEENS4_39AutoVectorizingCopyWithAssumedAlignmentILi128EEENS4_14SM90_TMA_STOREES1X_S1Z_S1Z_EEEvvEEEEvNT_6ParamsE,@"STO_CUDA_ENTRY STV_DEFAULT"
_ZN7cutlass13device_kernelINS_4gemm6kernel13GemmUniversalIN4cute5tupleIJiiiiEEENS1_10collective13CollectiveMmaINS1_35MainloopSm100TmaUmmaWarpSpecializedILi3ELi2ELi2ENS5_IJNS4_1CILi1EEESB_SB_EEEEENS5_IJNSA_ILi128EEENSA_ILi256EEESE_EEEaNS5_IJlSB_lEEEaSH_NS4_8TiledMMAINS4_8MMA_AtomIJNS4_15SM100_MMA_S8_SSIaaiLi128ELi256ELNS4_4UMMA5MajorE0ELSM_0ELNSL_8SaturateE0EEEEEENS4_6LayoutISC_NS5_IJNSA_ILi0EEESR_SR_EEEEENS5_IJNS4_10UnderscoreESU_SU_EEEEENS4_13SM90_TMA_LOADENS4_14ComposedLayoutINS4_7SwizzleILi3ELi4ELi3EEENS4_18smem_ptr_flag_bitsILi8EEENSQ_INS5_IJNSA_ILi8EEESE_EEENS5_IJSE_SB_EEEEEEEvNS4_8identityESX_S17_vS18_EENS_8epilogue10collective18CollectiveEpilogueINS1A_23Sm100TmaWarpSpecializedILi4ELi2ELi64ELb0ELb0EEEJSG_NS5_IJNSQ_ISE_SB_EENSQ_INSA_ILi64EEESB_EEEEEaSH_aSH_NS1A_6fusion15FusionCallbacksIS1E_NS1J_17LinearCombinationIaiaiLNS_15FloatRoundStyleE2EEESG_S1I_JEEENS4_5SM1004TMEM4LOAD26SM100_TMEM_LOAD_32dp32b64xESX_NSY_INSZ_ILi2ELi4ELi3EEES12_NSQ_INS5_IJS13_S1G_EEENS5_IJS1G_SB_EEEEEEENS4_39AutoVectorizingCopyWithAssumedAlignmentILi128EEENS4_14SM90_TMA_STOREES1X_S1Z_S1Z_EEEvvEEEEvNT_6ParamsE:
[----:B------:R-:W1:Y:S01]  /*0000*/  LDC R1, c[0x0][0x37c] ;  /* 0x0000df00ff017b82 */ /* 0x000e620000000800 */
[----:B------:R-:W2:Y:S01]  /*0010*/  S2R R167, SR_TID.X ;  /* 0x0000000000a77919 */ /* 0x000ea20000002100 */
[----:B------:R-:W3:Y:S01]  /*0020*/  LDCU.64 UR4, c[0x0][0x890] ;  /* 0x00011200ff0477ac */ /* 0x000ee20008000a00 */
[----:B------:R-:W-:Y:S02]  /*0030*/  PRMT R151, RZ, 0x7610, R151 ;  /* 0x00007610ff977816 */ /* 0x000fe40000000097 */
[----:B------:R-:W-:Y:S01]  /*0040*/  ELECT P5, URZ, PT ;  /* 0x0000000000ff782f */ /* 0x000fe200038a0000 */
[----:B------:R-:W4:Y:S01]  /*0050*/  LDCU.64 UR46, c[0x0][0x358] ;  /* 0x00006b00ff2e77ac */ /* 0x000f220008000a00 */
[----:B---3--:R-:W-:-:S04]  /*0060*/  UISETP.NE.U32.AND UP0, UPT, UR4, URZ, UPT ;  /* 0x000000ff0400728c */ /* 0x008fc8000bf05070 */
[----:B------:R-:W-:Y:S01]  /*0070*/  UISETP.NE.AND.EX UP0, UPT, UR5, URZ, UPT, UP0 ;  /* 0x000000ff0500728c */ /* 0x000fe2000bf05300 */
[----:B--2---:R-:W-:-:S05]  /*0080*/  SHF.R.U32.HI R154, RZ, 0x5, R167 ;  /* 0x00000005ff9a7819 */ /* 0x004fca00000116a7 */
[----:B------:R-:W2:Y:S02]  /*0090*/  SHFL.IDX PT, R0, R154, RZ, 0x1f ;  /* 0x00001fff9a007589 */ /* 0x000ea400000e0000 */
[----:B--2---:R-:W-:Y:S01]  /*00a0*/  R2UR UR8, R0 ;  /* 0x00000000000872ca */ /* 0x004fe200000e0000 */
[----:B-1--4-:R-:W-:-:S14]  /*00b0*/  BRA.U UP0, `(.L_x_0) ;  /* 0x00000001002c7547 */ /* 0x012fdc000b800000 */
[----:B------:R-:W1:Y:S02]  /*00c0*/  LDCU.64 UR6, c[0x0][0x888] ;  /* 0x00011100ff0677ac */ /* 0x000e640008000a00 */
[----:B-1----:R-:W-:-:S04]  /*00d0*/  UISETP.NE.U32.AND UP0, UPT, UR6, URZ, UPT ;  /* 0x000000ff0600728c */ /* 0x002fc8000bf05070 */
[----:B------:R-:W-:-:S09]  /*00e0*/  UISETP.NE.AND.EX UP0, UPT, UR7, URZ, UPT, UP0 ;  /* 0x000000ff0700728c */ /* 0x000fd2000bf05300 */
[----:B------:R-:W-:Y:S05]  /*00f0*/  BRA.U !UP0, `(.L_x_1) ;  /* 0x0000000108107547 */ /* 0x000fea000b800000 */
[----:B------:R-:W1:Y:S02]  /*0100*/  LDC.64 R82, c[0x0][0x888] ;  /* 0x00022200ff527b82 */ /* 0x000e640000000a00 */
[----:B-1----:R1:W5:Y:S01]  /*0110*/  LDG.E R82, desc[UR46][R82.64] ;  /* 0x0000002e52527981 */ /* 0x002362000c1e1900 */
[----:B------:R-:W-:Y:S01]  /*0120*/  HFMA2 R151, -RZ, RZ, 0, 5.9604644775390625e-08 ;  /* 0x00000001ff977431 */ /* 0x000fe200000001ff */
[----:B------:R-:W-:Y:S05]  /*0130*/  BRA `(.L_x_0) ;  /* 0x00000000000c7947 */ /* 0x000fea0003800000 */
.L_x_1:
[----:B------:R-:W1:Y:S01]  /*0140*/  LDCU UR6, c[0x0][0x880] ;  /* 0x00011000ff0677ac */ /* 0x000e620008000800 */
[----:B------:R-:W-:Y:S01]  /*0150*/  HFMA2 R151, -RZ, RZ, 0, 5.9604644775390625e-08 ;  /* 0x00000001ff977431 */ /* 0x000fe200000001ff */
[----:B-1----:R-:W-:-:S07]  /*0160*/  MOV R82, UR6 ;  /* 0x0000000600527c02 */ /* 0x002fce0008000f00 */
.L_x_0:
[----:B------:R-:W2:Y:S02]  /*0170*/  LDCU.64 UR6, c[0x0][0x8b0] ;  /* 0x00011600ff0677ac */ /* 0x000ea40008000a00 */
[----:B--2---:R-:W-:-:S04]  /*0180*/  UISETP.NE.U32.AND UP0, UPT, UR6, URZ, UPT ;  /* 0x000000ff0600728c */ /* 0x004fc8000bf05070 */
[----:B------:R-:W-:-:S09]  /*0190*/  UISETP.NE.AND.EX UP0, UPT, UR7, URZ, UPT, UP0 ;  /* 0x000000ff0700728c */ /* 0x000fd2000bf05300 */
[----:B------:R-:W-:Y:S05]  /*01a0*/  BRA.U UP0, `(.L_x_2) ;  /* 0x0000000100247547 */ /* 0x000fea000b800000 */
[----:B------:R-:W2:Y:S02]  /*01b0*/  LDCU.64 UR6, c[0x0][0x8a8] ;  /* 0x00011500ff0677ac */ /* 0x000ea40008000a00 */
[----:B--2---:R-:W-:-:S04]  /*01c0*/  UISETP.NE.U32.AND UP0, UPT, UR6, URZ, UPT ;  /* 0x000000ff0600728c */ /* 0x004fc8000bf05070 */
[----:B------:R-:W-:-:S09]  /*01d0*/  UISETP.NE.AND.EX UP0, UPT, UR7, URZ, UPT, UP0 ;  /* 0x000000ff0700728c */ /* 0x000fd2000bf05300 */
[----:B------:R-:W-:Y:S05]  /*01e0*/  BRA.U !UP0, `(.L_x_3) ;  /* 0x00000001080c7547 */ /* 0x000fea000b800000 */
[----:B------:R-:W2:Y:S02]  /*01f0*/  LDC.64 R78, c[0x0][0x8a8] ;  /* 0x00022a00ff4e7b82 */ /* 0x000ea40000000a00 */
[----:B--2---:R2:W5:Y:S01]  /*0200*/  LDG.E R78, desc[UR46][R78.64] ;  /* 0x0000002e4e4e7981 */ /* 0x004562000c1e1900 */
[----:B------:R-:W-:Y:S05]  /*0210*/  BRA `(.L_x_2) ;  /* 0x0000000000087947 */ /* 0x000fea0003800000 */
.L_x_3:
[----:B------:R-:W2:Y:S02]  /*0220*/  LDCU UR6, c[0x0][0x8a0] ;  /* 0x00011400ff0677ac */ /* 0x000ea40008000800 */
[----:B--2---:R-:W-:Y:S02]  /*0230*/  MOV R78, UR6 ;  /* 0x00000006004e7c02 */ /* 0x004fe40008000f00 */
.L_x_2:
[----:B------:R-:W-:Y:S01]  /*0240*/  IMAD.U32 R0, RZ, RZ, UR8 ;  /* 0x00000008ff007e24 */ /* 0x000fe2000f8e00ff */
[----:B------:R-:W-:Y:S04]  /*0250*/  BSSY.RECONVERGENT B0, `(.L_x_4) ;  /* 0x000000c000007945 */ /* 0x000fe80003800200 */
[C---:B------:R-:W-:Y:S02]  /*0260*/  ISETP.NE.OR P1, PT, R0.reuse, 0x1, !P5 ;  /* 0x000000010000780c */ /* 0x040fe40006f25670 */
[----:B------:R-:W-:-:S11]  /*0270*/  ISETP.NE.OR P0, PT, R0, 0x3, !P5 ;  /* 0x000000030000780c */ /* 0x000fd60006f05670 */
[----:B------:R-:W-:Y:S05]  /*0280*/  @P1 BRA `(.L_x_5) ;  /* 0x0000000000201947 */ /* 0x000fea0003800000 */
[----:B------:R-:W3:Y:S02]  /*0290*/  LDCU.64 UR6, c[0x0][0x348] ;  /* 0x00006900ff0677ac */ /* 0x000ee40008000a00 */
[----:B---3--:R-:W-:Y:S02]  /*02a0*/  UIADD3 UR10, UP1, UPT, UR6, 0x80, URZ ;  /* 0x00000080060a7890 */ /* 0x008fe4000ff3e0ff */
[----:B------:R-:W-:Y:S02]  /*02b0*/  UIADD3 UR6, UP0, UPT, UR6, 0x180, URZ ;  /* 0x0000018006067890 */ /* 0x000fe4000ff1e0ff */
[----:B------:R-:W-:Y:S02]  /*02c0*/  UIADD3.X UR11, UPT, UPT, URZ, UR7, URZ, UP1, !UPT ;  /* 0x00000007ff0b7290 */ /* 0x000fe40008ffe4ff */
[----:B------:R-:W-:-:S07]  /*02d0*/  UIADD3.X UR7, UPT, UPT, URZ, UR7, URZ, UP0, !UPT ;  /* 0x00000007ff077290 */ /* 0x000fce00087fe4ff */
[----:B------:R3:W-:Y:S02]  /*02e0*/  UTMACCTL.PF [UR10] ;  /* 0x000000000a0079b9 */ /* 0x0007e40008040000 */
[----:B------:R3:W-:Y:S02]  /*02f0*/  UTMACCTL.PF [UR6] ;  /* 0x00000000060079b9 */ /* 0x0007e40008040000 */
[----:B---3--:R-:W-:Y:S01]  /*0300*/  NOP ;  /* 0x0000000000007918 */ /* 0x008fe20000000000 */
.L_x_5:
[----:B------:R-:W-:Y:S05]  /*0310*/  BSYNC.RECONVERGENT B0 ;  /* 0x0000000000007941 */ /* 0x000fea0003800200 */
.L_x_4:
[----:B------:R-:W-:Y:S04]  /*0320*/  BSSY.RECONVERGENT B0, `(.L_x_6) ;  /* 0x000000a000007945 */ /* 0x000fe80003800200 */
        /* <DEDUP_REMOVED lines=9> */
.L_x_7:
[----:B------:R-:W-:Y:S05]  /*03c0*/  BSYNC.RECONVERGENT B0 ;  /* 0x0000000000007941 */ /* 0x000fea0003800200 */
.L_x_6:
[----:B------:R-:W3:Y:S01]  /*03d0*/  LDCU.64 UR6, c[0x0][0x888] ;  /* 0x00011100ff0677ac */ /* 0x000ee20008000a00 */
[----:B------:R-:W-:Y:S02]  /*03e0*/  UISETP.EQ.U32.AND UP1, UPT, UR4, URZ, UPT ;  /* 0x000000ff0400728c */ /* 0x000fe4000bf22070 */
[----:B------:R-:W-:Y:S02]  /*03f0*/  UPLOP3.LUT UP2, UPT, UPT, UPT, UPT, 0x80, 0x8 ;  /* 0x000000000008789c */ /* 0x000fe40003f4f070 */
[----:B---3--:R-:W-:-:S04]  /*0400*/  UISETP.NE.U32.AND UP0, UPT, UR6, URZ, UPT ;  /* 0x000000ff0600728c */ /* 0x008fc8000bf05070 */
[----:B------:R-:W-:-:S04]  /*0410*/  UISETP.NE.AND.EX UP0, UPT, UR7, URZ, UPT, UP0 ;  /* 0x000000ff0700728c */ /* 0x000fc8000bf05300 */
[----:B------:R-:W-:-:S04]  /*0420*/  UISETP.EQ.OR.EX UP3, UPT, UR5, URZ, !UP0, UP1 ;  /* 0x000000ff0500728c */ /* 0x000fc8000c762710 */
[----:B------:R-:W-:-:S05]  /*0430*/  UP2UR UR50, UPR, URZ, 0x8 ;  /* 0x00000008ff327883 */ /* 0x000fca0008000000 */
[----:B------:R-:W-:Y:S07]  /*0440*/  BRA.U !UP3, `(.L_x_8) ;  /* 0x000000010b207547 */ /* 0x000fee000b800000 */
[----:B-----5:R-:W-:Y:S01]  /*0450*/  R2UR UR6, R82 ;  /* 0x00000000520672ca */ /* 0x020fe200000e0000 */
[----:B------:R-:W-:Y:S02]  /*0460*/  UISETP.NE.U32.AND UP2, UPT, UR4, URZ, UPT ;  /* 0x000000ff0400728c */ /* 0x000fe4000bf45070 */
[----:B------:R-:W-:Y:S02]  /*0470*/  USEL UR4, URZ, 0xffffffff, UP0 ;  /* 0xffffffffff047887 */ /* 0x000fe40008000000 */
[----:B------:R-:W-:-:S08]  /*0480*/  UISETP.NE.AND.EX UP2, UPT, UR5, URZ, UPT, UP2 ;  /* 0x000000ff0500728c */ /* 0x000fd0000bf45320 */
[----:B------:R-:W-:-:S04]  /*0490*/  UISETP.NE.AND UP1, UPT, UR6, URZ, UPT ;  /* 0x000000ff0600728c */ /* 0x000fc8000bf25270 */
[----:B------:R-:W-:-:S04]  /*04a0*/  @!UP2 USEL UR4, URZ, 0xffffffff, UP1 ;  /* 0xffffffffff04a887 */ /* 0x000fc80008800000 */
[----:B------:R-:W-:-:S04]  /*04b0*/  ULOP3.LUT UR4, UR4, 0x1, URZ, 0xc0, !UPT ;  /* 0x0000000104047892 */ /* 0x000fc8000f8ec0ff */
[----:B------:R-:W-:-:S11]  /*04c0*/  UISETP.NE.U32.AND UP2, UPT, UR4, 0x1, UPT ;  /* 0x000000010400788c */ /* 0x000fd6000bf45070 */
.L_x_8:
[----:B------:R-:W3:Y:S01]  /*04d0*/  SHFL.IDX PT, R2, R154, RZ, 0x1f ;  /* 0x00001fff9a027589 */ /* 0x000ee200000e0000 */
[----:B------:R-:W-:-:S04]  /*04e0*/  UISETP.NE.AND UP1, UPT, UR8, 0x2, UPT ;  /* 0x000000020800788c */ /* 0x000fc8000bf25270 */
[----:B------:R-:W-:Y:S01]  /*04f0*/  USEL UR6, URZ, 0x1, UP1 ;  /* 0x00000001ff067887 */ /* 0x000fe20008800000 */
[----:B---3--:R-:W-:-:S13]  /*0500*/  ISETP.NE.AND P0, PT, R2, RZ, PT ;  /* 0x000000ff0200720c */ /* 0x008fda0003f05270 */
[----:B------:R-:W-:Y:S05]  /*0510*/  @P0 BRA `(.L_x_9) ;  /* 0x0000000000400947 */ /* 0x000fea0003800000 */
[----:B------:R-:W3:Y:S01]  /*0520*/  S2UR UR5, SR_CgaCtaId ;  /* 0x00000000000579c3 */ /* 0x000ee20000008800 */
[----:B------:R-:W-:Y:S01]  /*0530*/  UMOV UR7, 0x400 ;  /* 0x0000040000077882 */ /* 0x000fe20000000000 */
[----:B------:R-:W-:Y:S01]  /*0540*/  UMOV UR4, 0x1 ;  /* 0x0000000100047882 */ /* 0x000fe20000000000 */
[----:B------:R-:W-:Y:S01]  /*0550*/  ELECT P0, URZ, PT ;  /* 0x0000000000ff782f */ /* 0x000fe20003800000 */
[----:B------:R-:W-:-:S04]  /*0560*/  UIADD3 UR10, UPT, UPT, -UR4, 0x100000, URZ ;  /* 0x00100000040a7890 */ /* 0x000fc8000fffe1ff */
[----:B------:R-:W-:Y:S02]  /*0570*/  USHF.L.U32 UR11, UR10, 0xb, URZ ;  /* 0x0000000b0a0b7899 */ /* 0x000fe400080006ff */
[----:B------:R-:W-:Y:S02]  /*0580*/  USHF.L.U32 UR10, UR10, 0x1, URZ ;  /* 0x000000010a0a7899 */ /* 0x000fe400080006ff */
[----:B---3--:R-:W-:Y:S01]  /*0590*/  ULEA UR5, UR5, UR7, 0x18 ;  /* 0x0000000705057291 */ /* 0x008fe2000f8ec0ff */
[----:B------:R-:W3:Y:S11]  /*05a0*/  FENCE.VIEW.ASYNC.S ;  /* 0x00000000000073c6 */ /* 0x000ef60000000000 */
[----:B---3--:R3:W4:Y:S01]  /*05b0*/  SYNCS.EXCH.64 URZ, [UR5], UR10 ;  /* 0x0000000a05ff75b2 */ /* 0x0087220008000100 */
[----:B------:R3:W1:Y:S01]  /*05c0*/  SYNCS.EXCH.64 URZ, [UR5+0x18], UR10 ;  /* 0x0000180a05ff75b2 */ /* 0x0006620008000100 */
[----:B------:R3:W1:Y:S01]  /*05d0*/  SYNCS.EXCH.64 URZ, [UR5+0x8], UR10 ;  /* 0x0000080a05ff75b2 */ /* 0x0006620008000100 */
[----:B------:R3:W1:Y:S01]  /*05e0*/  SYNCS.EXCH.64 URZ, [UR5+0x20], UR10 ;  /* 0x0000200a05ff75b2 */ /* 0x0006620008000100 */
[----:B------:R3:W1:Y:S01]  /*05f0*/  SYNCS.EXCH.64 URZ, [UR5+0x10], UR10 ;  /* 0x0000100a05ff75b2 */ /* 0x0006620008000100 */
[----:B------:R3:W1:Y:S01]  /*0600*/  SYNCS.EXCH.64 URZ, [UR5+0x28], UR10 ;  /* 0x0000280a05ff75b2 */ /* 0x0006620008000100 */
[----:B------:R-:W-:Y:S01]  /*0610*/  NOP ;  /* 0x0000000000007918 */ /* 0x000fe20000000000 */
.L_x_9:
[----:B------:R-:W2:Y:S01]  /*0620*/  SHFL.IDX PT, R2, R154, RZ, 0x1f ;  /* 0x00001fff9a027589 */ /* 0x000ea200000e0000 */
[----:B------:R-:W-:Y:S01]  /*0630*/  NOP ;  /* 0x0000000000007918 */ /* 0x000fe20000000000 */
[----:B--2---:R-:W-:-:S13]  /*0640*/  ISETP.NE.AND P0, PT, R2, 0x1, PT ;  /* 0x000000010200780c */ /* 0x004fda0003f05270 */
[----:B------:R-:W-:Y:S05]  /*0650*/  @P0 BRA `(.L_x_10) ;  /* 0x0000000000580947 */ /* 0x000fea0003800000 */
[----:B------:R-:W2:Y:S01]  /*0660*/  S2UR UR7, SR_CgaCtaId ;  /* 0x00000000000779c3 */ /* 0x000ea20000008800 */
[----:B------:R-:W-:Y:S01]  /*0670*/  UMOV UR9, 0x400 ;  /* 0x0000040000097882 */ /* 0x000fe20000000000 */
[----:B---3--:R-:W-:Y:S01]  /*0680*/  UMOV UR5, 0x20 ;  /* 0x0000002000057882 */ /* 0x008fe20000000000 */
[----:B------:R-:W-:Y:S01]  /*0690*/  UMOV UR4, 0x80 ;  /* 0x0000008000047882 */ /* 0x000fe20000000000 */
[----:B------:R-:W-:-:S04]  /*06a0*/  UIADD3 UR10, UPT, UPT, -UR5, 0x100000, URZ ;  /* 0x00100000050a7890 */ /* 0x000fc8000fffe1ff */
[----:B------:R-:W-:Y:S02]  /*06b0*/  USHF.L.U32 UR11, UR10, 0xb, URZ ;  /* 0x0000000b0a0b7899 */ /* 0x000fe400080006ff */
[----:B------:R-:W-:Y:S02]  /*06c0*/  USHF.L.U32 UR10, UR10, 0x1, URZ ;  /* 0x000000010a0a7899 */ /* 0x000fe400080006ff */
[----:B------:R-:W-:-:S04]  /*06d0*/  UIADD3 UR4, UPT, UPT, -UR4, 0x100000, URZ ;  /* 0x0010000004047890 */ /* 0x000fc8000fffe1ff */
[----:B------:R-:W-:Y:S02]  /*06e0*/  USHF.L.U32 UR5, UR4, 0xb, URZ ;  /* 0x0000000b04057899 */ /* 0x000fe400080006ff */
[----:B------:R-:W-:Y:S01]  /*06f0*/  USHF.L.U32 UR4, UR4, 0x1, URZ ;  /* 0x0000000104047899 */ /* 0x000fe200080006ff */
[----:B------:R-:W-:Y:S01]  /*0700*/  ELECT P0, URZ, PT ;  /* 0x0000000000ff782f */ /* 0x000fe20003800000 */
[----:B--2---:R-:W-:Y:S01]  /*0710*/  ULEA UR7, UR7, UR9, 0x18 ;  /* 0x0000000907077291 */ /* 0x004fe2000f8ec0ff */
[----:B------:R-:W2:Y:S11]  /*0720*/  FENCE.VIEW.ASYNC.S ;  /* 0x00000000000073c6 */ /* 0x000eb60000000000 */
[----:B--2---:R2:W3:Y:S01]  /*0730*/  SYNCS.EXCH.64 URZ, [UR7+0x30], UR10 ;  /* 0x0000300a07ff75b2 */ /* 0x0044e20008000100 */
[----:B------:R2:W1:Y:S01]  /*0740*/  SYNCS.EXCH.64 URZ, [UR7+0x50], UR4 ;  /* 0x0000500407ff75b2 */ /* 0x0004620008000100 */
[----:B------:R2:W1:Y:S01]  /*0750*/  SYNCS.EXCH.64 URZ, [UR7+0x38], UR10 ;  /* 0x0000380a07ff75b2 */ /* 0x0004620008000100 */
[----:B------:R2:W1:Y:S01]  /*0760*/  SYNCS.EXCH.64 URZ, [UR7+0x58], UR4 ;  /* 0x0000580407ff75b2 */ /* 0x0004620008000100 */
[----:B------:R2:W1:Y:S01]  /*0770*/  SYNCS.EXCH.64 URZ, [UR7+0x40], UR10 ;  /* 0x0000400a07ff75b2 */ /* 0x0004620008000100 */
[----:B------:R2:W1:Y:S01]  /*0780*/  SYNCS.EXCH.64 URZ, [UR7+0x60], UR4 ;  /* 0x0000600407ff75b2 */ /* 0x0004620008000100 */
[----:B------:R2:W1:Y:S01]  /*0790*/  SYNCS.EXCH.64 URZ, [UR7+0x48], UR10 ;  /* 0x0000480a07ff75b2 */ /* 0x0004620008000100 */
[----:B------:R2:W1:Y:S01]  /*07a0*/  SYNCS.EXCH.64 URZ, [UR7+0x68], UR4 ;  /* 0x0000680407ff75b2 */ /* 0x0004620008000100 */
[----:B------:R-:W-:Y:S01]  /*07b0*/  NOP ;  /* 0x0000000000007918 */ /* 0x000fe20000000000 */
.L_x_10:
[----:B------:R-:W4:Y:S01]  /*07c0*/  SHFL.IDX PT, R2, R154, RZ, 0x1f ;  /* 0x00001fff9a027589 */ /* 0x000f2200000e0000 */
[----:B------:R-:W-:Y:S01]  /*07d0*/  NOP ;  /* 0x0000000000007918 */ /* 0x000fe20000000000 */
[----:B----4-:R-:W-:-:S13]  /*07e0*/  ISETP.NE.AND P0, PT, R2, 0x3, PT ;  /* 0x000000030200780c */ /* 0x010fda0003f05270 */
[----:B------:R-:W-:Y:S05]  /*07f0*/  @P0 BRA `(.L_x_11) ;  /* 0x0000000000300947 */ /* 0x000fea0003800000 */
[----:B--23--:R-:W2:Y:S01]  /*0800*/  S2UR UR5, SR_CgaCtaId ;  /* 0x00000000000579c3 */ /* 0x00cea20000008800 */
[----:B------:R-:W-:Y:S01]  /*0810*/  UMOV UR7, 0x400 ;  /* 0x0000040000077882 */ /* 0x000fe20000000000 */
[----:B------:R-:W-:Y:S01]  /*0820*/  UMOV UR4, 0x20 ;  /* 0x0000002000047882 */ /* 0x000fe20000000000 */
[----:B------:R-:W-:Y:S01]  /*0830*/  ELECT P0, URZ, PT ;  /* 0x0000000000ff782f */ /* 0x000fe20003800000 */
[----:B------:R-:W-:-:S04]  /*0840*/  UIADD3 UR10, UPT, UPT, -UR4, 0x100000, URZ ;  /* 0x00100000040a7890 */ /* 0x000fc8000fffe1ff */
[----:B------:R-:W-:Y:S02]  /*0850*/  USHF.L.U32 UR11, UR10, 0xb, URZ ;  /* 0x0000000b0a0b7899 */ /* 0x000fe400080006ff */
[----:B------:R-:W-:Y:S02]  /*0860*/  USHF.L.U32 UR10, UR10, 0x1, URZ ;  /* 0x000000010a0a7899 */ /* 0x000fe400080006ff */
[----:B--2---:R-:W-:Y:S01]  /*0870*/  ULEA UR5, UR5, UR7, 0x18 ;  /* 0x0000000705057291 */ /* 0x004fe2000f8ec0ff */
[----:B------:R-:W2:Y:S11]  /*0880*/  FENCE.VIEW.ASYNC.S ;  /* 0x00000000000073c6 */ /* 0x000eb60000000000 */
[----:B--2---:R4:W2:Y:S01]  /*0890*/  SYNCS.EXCH.64 URZ, [UR5+0x70], UR10 ;  /* 0x0000700a05ff75b2 */ /* 0x0048a20008000100 */
[----:B------:R4:W3:Y:S02]  /*08a0*/  SYNCS.EXCH.64 URZ, [UR5+0x78], UR10 ;  /* 0x0000780a05ff75b2 */ /* 0x0008e40008000100 */
[----:B----4-:R-:W-:Y:S01]  /*08b0*/  NOP ;  /* 0x0000000000007918 */ /* 0x010fe20000000000 */
.L_x_11:
[----:B------:R-:W4:Y:S01]  /*08c0*/  SHFL.IDX PT, R2, R154, RZ, 0x1f ;  /* 0x00001fff9a027589 */ /* 0x000f2200000e0000 */
[----:B------:R-:W-:Y:S01]  /*08d0*/  NOP ;  /* 0x0000000000007918 */ /* 0x000fe20000000000 */
[----:B----4-:R-:W-:-:S13]  /*08e0*/  ISETP.NE.AND P0, PT, R2, 0x4, PT ;  /* 0x000000040200780c */ /* 0x010fda0003f05270 */
[----:B------:R-:W-:Y:S05]  /*08f0*/  @P0 BRA `(.L_x_12) ;  /* 0x00000000004c0947 */ /* 0x000fea0003800000 */
[----:B--23--:R-:W2:Y:S01]  /*0900*/  S2UR UR5, SR_CgaCtaId ;  /* 0x00000000000579c3 */ /* 0x00cea20000008800 */
[----:B------:R-:W-:Y:S01]  /*0910*/  UMOV UR9, 0x100 ;  /* 0x0000010000097882 */ /* 0x000fe20000000000 */
[----:B------:R-:W-:Y:S01]  /*0920*/  UMOV UR7, 0x400 ;  /* 0x0000040000077882 */ /* 0x000fe20000000000 */
[----:B------:R-:W-:Y:S01]  /*0930*/  USEL UR9, UR9, 0xe0, UP2 ;  /* 0x000000e009097887 */ /* 0x000fe20009000000 */
[----:B------:R-:W-:Y:S01]  /*0940*/  UMOV UR4, 0x1 ;  /* 0x0000000100047882 */ /* 0x000fe20000000000 */
[----:B------:R-:W-:Y:S01]  /*0950*/  ELECT P0, URZ, PT ;  /* 0x0000000000ff782f */ /* 0x000fe20003800000 */
[----:B------:R-:W-:-:S04]  /*0960*/  UIADD3 UR10, UPT, UPT, -UR4, 0x100000, URZ ;  /* 0x00100000040a7890 */ /* 0x000fc8000fffe1ff */
[----:B------:R-:W-:Y:S02]  /*0970*/  USHF.L.U32 UR11, UR10, 0xb, URZ ;  /* 0x0000000b0a0b7899 */ /* 0x000fe400080006ff */
[----:B------:R-:W-:Y:S02]  /*0980*/  USHF.L.U32 UR10, UR10, 0x1, URZ ;  /* 0x000000010a0a7899 */ /* 0x000fe400080006ff */
[----:B------:R-:W-:-:S04]  /*0990*/  UIADD3 UR12, UPT, UPT, -UR9, 0x100000, URZ ;  /* 0x00100000090c7890 */ /* 0x000fc8000fffe1ff */
[----:B------:R-:W-:Y:S02]  /*09a0*/  USHF.L.U32 UR13, UR12, 0xb, URZ ;  /* 0x0000000b0c0d7899 */ /* 0x000fe400080006ff */
[----:B------:R-:W-:Y:S02]  /*09b0*/  USHF.L.U32 UR12, UR12, 0x1, URZ ;  /* 0x000000010c0c7899 */ /* 0x000fe400080006ff */
[----:B--2---:R-:W-:Y:S01]  /*09c0*/  ULEA UR5, UR5, UR7, 0x18 ;  /* 0x0000000705057291 */ /* 0x004fe2000f8ec0ff */
[----:B------:R-:W2:Y:S11]  /*09d0*/  FENCE.VIEW.ASYNC.S ;  /* 0x00000000000073c6 */ /* 0x000eb60000000000 */
[----:B--2---:R4:W2:Y:S01]  /*09e0*/  SYNCS.EXCH.64 URZ, [UR5+0x80], UR10 ;  /* 0x0000800a05ff75b2 */ /* 0x0048a20008000100 */
[----:B------:R4:W3:Y:S01]  /*09f0*/  SYNCS.EXCH.64 URZ, [UR5+0x90], UR12 ;  /* 0x0000900c05ff75b2 */ /* 0x0008e20008000100 */
[----:B------:R4:W1:Y:S01]  /*0a00*/  SYNCS.EXCH.64 URZ, [UR5+0x88], UR10 ;  /* 0x0000880a05ff75b2 */ /* 0x0008620008000100 */
[----:B------:R4:W1:Y:S02]  /*0a10*/  SYNCS.EXCH.64 URZ, [UR5+0x98], UR12 ;  /* 0x0000980c05ff75b2 */ /* 0x0008640008000100 */
[----:B----4-:R-:W-:Y:S01]  /*0a20*/  NOP ;  /* 0x0000000000007918 */ /* 0x010fe20000000000 */
.L_x_12:
[----:B------:R-:W4:Y:S01]  /*0a30*/  SHFL.IDX PT, R2, R154, RZ, 0x1f ;  /* 0x00001fff9a027589 */ /* 0x000f2200000e0000 */
[----:B------:R-:W-:Y:S01]  /*0a40*/  NOP ;  /* 0x0000000000007918 */ /* 0x000fe20000000000 */
[----:B----4-:R-:W-:-:S13]  /*0a50*/  ISETP.NE.AND P0, PT, R2, 0x5, PT ;  /* 0x000000050200780c */ /* 0x010fda0003f05270 */
[----:B------:R-:W-:Y:S05]  /*0a60*/  @P0 BRA `(.L_x_13) ;  /* 0x0000000000480947 */ /* 0x000fea0003800000 */
[----:B--2---:R-:W2:Y:S01]  /*0a70*/  S2UR UR7, SR_CgaCtaId ;  /* 0x00000000000779c3 */ /* 0x004ea20000008800 */
        /* <DEDUP_REMOVED lines=12> */
[----:B--2---:R4:W2:Y:S01]  /*0b40*/  SYNCS.EXCH.64 URZ, [UR7+0xa0], UR10 ;  /* 0x0000a00a07ff75b2 */ /* 0x0048a20008000100 */
[----:B------:R4:W3:Y:S01]  /*0b50*/  SYNCS.EXCH.64 URZ, [UR7+0xb0], UR4 ;  /* 0x0000b00407ff75b2 */ /* 0x0008e20008000100 */
[----:B------:R4:W1:Y:S01]  /*0b60*/  SYNCS.EXCH.64 URZ, [UR7+0xa8], UR10 ;  /* 0x0000a80a07ff75b2 */ /* 0x0008620008000100 */
[----:B------:R4:W1:Y:S02]  /*0b70*/  SYNCS.EXCH.64 URZ, [UR7+0xb8], UR4 ;  /* 0x0000b80407ff75b2 */ /* 0x0008640008000100 */
[----:B----4-:R-:W-:Y:S01]  /*0b80*/  NOP ;  /* 0x0000000000007918 */ /* 0x010fe20000000000 */
.L_x_13:
        /* <DEDUP_REMOVED lines=18> */
.L_x_14:
[----:B--23--:R-:W2:Y:S01]  /*0cb0*/  S2UR UR5, SR_CTAID.X ;  /* 0x00000000000579c3 */ /* 0x00cea20000002500 */
[----:B------:R-:W-:-:S05]  /*0cc0*/  CS2R.32 R152, SR_CgaSize ;  /* 0x0000000000987805 */ /* 0x000fca0000008a00 */
[----:B------:R-:W-:-:S05]  /*0cd0*/  IMAD R152, R152, -0xa0, RZ ;  /* 0xffffff6098987824 */ /* 0x000fca00078e02ff */
[----:B------:R-:W-:-:S14]  /*0ce0*/  R2UR UR9, R152 ;  /* 0x00000000980972ca */ /* 0x000fdc00000e0000 */
[----:B------:R-:W3:Y:S01]  /*0cf0*/  LDCU UR9, c[0x0][UR9+0x2b0] ;  /* 0x00005600090977ac */ /* 0x000ee20008000800 */
[----:B------:R-:W-:Y:S01]  /*0d00*/  NOP ;  /* 0x0000000000007918 */ /* 0x000fe20000000000 */
[----:B------:R-:W-:-:S05]  /*0d10*/  CS2R.32 R152, SR_CgaSize ;  /* 0x0000000000987805 */ /* 0x000fca0000008a00 */
[----:B------:R-:W-:-:S05]  /*0d20*/  IMAD R152, R152, -0xa0, RZ ;  /* 0xffffff6098987824 */ /* 0x000fca00078e02ff */
[----:B------:R-:W-:-:S14]  /*0d30*/  R2UR UR7, R152 ;  /* 0x00000000980772ca */ /* 0x000fdc00000e0000 */
[----:B------:R-:W4:Y:S01]  /*0d40*/  LDCU UR7, c[0x0][UR7+0x2b4] ;  /* 0x00005680070777ac */ /* 0x000f220008000800 */
[----:B------:R-:W1:Y:S08]  /*0d50*/  S2UR UR4, SR_CTAID.Y ;  /* 0x00000000000479c3 */ /* 0x000e700000002600 */
[----:B------:R-:W4:Y:S01]  /*0d60*/  LDC R9, c[0x0][0xb24] ;  /* 0x0002c900ff097b82 */ /* 0x000f220000000800 */
[----:B--2---:R-:W-:-:S02]  /*0d70*/  I2FP.F32.U32 R4, UR5 ;  /* 0x0000000500047c45 */ /* 0x004fc40008201000 */
[----:B------:R-:W-:-:S05]  /*0d80*/  CS2R.32 R5, SR_CgaSize ;  /* 0x0000000000057805 */ /* 0x000fca0000008a00 */
[----:B------:R-:W-:-:S06]  /*0d90*/  IMAD R5, R5, -0xa0, RZ ;  /* 0xffffff6005057824 */ /* 0x000fcc00078e02ff */
[----:B------:R-:W2:Y:S01]  /*0da0*/  LDC R5, c[0x0][R5+0x2a0] ;  /* 0x0000a80005057b82 */ /* 0x000ea20000000800 */
[----:B------:R-:W-:Y:S01]  /*0db0*/  MOV R21, UR5 ;  /* 0x0000000500157c02 */ /* 0x000fe20008000f00 */
[----:B---3--:R-:W-:Y:S01]  /*0dc0*/  FMUL R4, R4, UR9 ;  /* 0x0000000904047c20 */ /* 0x008fe20008400000 */
[----:B-1----:R-:W-:Y:S02]  /*0dd0*/  I2FP.F32.U32 R2, UR4 ;  /* 0x0000000400027c45 */ /* 0x002fe40008201000 */
[----:B------:R-:W-:-:S05]  /*0de0*/  CS2R.32 R3, SR_CgaSize ;  /* 0x0000000000037805 */ /* 0x000fca0000008a00 */
[----:B------:R-:W-:-:S06]  /*0df0*/  IMAD R3, R3, -0xa0, RZ ;  /* 0xffffff6003037824 */ /* 0x000fcc00078e02ff */
[----:B------:R-:W1:Y:S01]  /*0e00*/  LDC R3, c[0x0][R3+0x2a4] ;  /* 0x0000a90003037b82 */ /* 0x000e620000000800 */
[----:B------:R-:W3:Y:S01]  /*0e10*/  F2I.U32.TRUNC.NTZ R152, R4 ;  /* 0x0000000400987305 */ /* 0x000ee2000020f000 */
[----:B------:R-:W-:Y:S01]  /*0e20*/  MOV R20, UR4 ;  /* 0x0000000400147c02 */ /* 0x000fe20008000f00 */
[----:B----4-:R-:W-:-:S05]  /*0e30*/  FMUL R2, R2, UR7 ;  /* 0x0000000702027c20 */ /* 0x010fca0008400000 */
[----:B------:R-:W-:Y:S01]  /*0e40*/  BAR.SYNC.DEFER_BLOCKING 0x0 ;  /* 0x0000000000007b1d */ /* 0x000fe20000010000 */
[----:B------:R-:W-:-:S05]  /*0e50*/  ISETP.GE.AND P0, PT, R9, 0x1, PT ;  /* 0x000000010900780c */ /* 0x000fca0003f06270 */
[----:B------:R-:W4:Y:S02]  /*0e60*/  F2I.U32.TRUNC.NTZ R150, R2 ;  /* 0x0000000200967305 */ /* 0x000f24000020f000 */
[----:B------:R-:W1:Y:S01]  /*0e70*/  S2UR UR36, SR_CTAID.Z ;  /* 0x00000000002479c3 */ /* 0x000e620000002700 */
[----:B---3--:R-:W-:-:S05]  /*0e80*/  IADD3 R152, PT, PT, -R152, RZ, RZ ;  /* 0x000000ff98987210 */ /* 0x008fca0007ffe1ff */
[----:B--2---:R-:W-:Y:S01]  /*0e90*/  IMAD R152, R5, R152, UR5 ;  /* 0x0000000505987e24 */ /* 0x004fe2000f8e0298 */
[----:B----4-:R-:W-:-:S05]  /*0ea0*/  IADD3 R150, PT, PT, -R150, RZ, RZ ;  /* 0x000000ff96967210 */ /* 0x010fca0007ffe1ff */
[----:B-1----:R-:W-:Y:S01]  /*0eb0*/  IMAD R150, R3, R150, UR4 ;  /* 0x0000000403967e24 */ /* 0x002fe2000f8e0296 */
[----:B------:R-:W-:Y:S06]  /*0ec0*/  @!P0 BRA `(.L_x_15) ;  /* 0x0000000000b88947 */ /* 0x000fec0003800000 */
[----:B------:R-:W1:Y:S01]  /*0ed0*/  LDC.64 R4, c[0x0][0xb18] ;  /* 0x0002c600ff047b82 */ /* 0x000e620000000a00 */
[----:B------:R-:W-:-:S07]  /*0ee0*/  ISETP.NE.AND P0, PT, R9, 0x1, PT ;  /* 0x000000010900780c */ /* 0x000fce0003f05270 */
[----:B------:R-:W2:Y:S08]  /*0ef0*/  LDC R10, c[0x0][0xb0c] ;  /* 0x0002c300ff0a7b82 */ /* 0x000eb00000000800 */
[----:B------:R-:W3:Y:S08]  /*0f00*/  LDC R11, c[0x0][0x370] ;  /* 0x0000dc00ff0b7b82 */ /* 0x000ef00000000800 */
[----:B------:R-:W4:Y:S01]  /*0f10*/  LDC R12, c[0x0][0x374] ;  /* 0x0000dd00ff0c7b82 */ /* 0x000f220000000800 */
[----:B-1----:R-:W-:-:S07]  /*0f20*/  ISETP.NE.AND P1, PT, R4, 0x1, PT ;  /* 0x000000010400780c */ /* 0x002fce0003f25270 */
[----:B------:R-:W3:Y:S01]  /*0f30*/  LDC.64 R6, c[0x0][0xb10] ;  /* 0x0002c400ff067b82 */ /* 0x000ee20000000a00 */
[----:B--2---:R-:W-:-:S07]  /*0f40*/  ISETP.NE.AND P2, PT, R10, 0x1, PT ;  /* 0x000000010a00780c */ /* 0x004fce0003f45270 */
[----:B------:R-:W1:Y:S08]  /*0f50*/  LDC R8, c[0x0][0xb20] ;  /* 0x0002c800ff087b82 */ /* 0x000e700000000800 */
[----:B------:R-:W2:Y:S01]  /*0f60*/  LDC.64 R2, c[0x0][0xb28] ;  /* 0x0002ca00ff027b82 */ /* 0x000ea20000000a00 */
[----:B----4-:R-:W-:-:S04]  /*0f70*/  IMAD.HI.U32 R13, R12, R5, RZ ;  /* 0x000000050c0d7227 */ /* 0x010fc800078e00ff */
[----:B------:R-:W-:-:S04]  /*0f80*/  IMAD.HI.U32 R5, R20, R5, RZ ;  /* 0x0000000514057227 */ /* 0x000fc800078e00ff */
[----:B---3--:R-:W-:-:S04]  /*0f90*/  IMAD.HI.U32 R14, R11, R6, RZ ;  /* 0x000000060b0e7227 */ /* 0x008fc800078e00ff */
[C---:B------:R-:W-:Y:S01]  /*0fa0*/  IMAD.HI.U32 R16, R21.reuse, R6, RZ ;  /* 0x0000000615107227 */ /* 0x040fe200078e00ff */
[-C--:B------:R-:W-:Y:S02]  /*0fb0*/  @P2 SHF.R.U32.HI R11, RZ, R7.reuse, R14 ;  /* 0x00000007ff0b2219 */ /* 0x080fe4000001160e */
[-C--:B-1----:R-:W-:Y:S02]  /*0fc0*/  @P1 SHF.R.U32.HI R12, RZ, R8.reuse, R13 ;  /* 0x00000008ff0c1219 */ /* 0x082fe4000001160d */
[----:B------:R-:W-:Y:S02]  /*0fd0*/  SHF.R.U32.HI R5, RZ, R8, R5 ;  /* 0x00000008ff057219 */ /* 0x000fe40000011605 */
[----:B------:R-:W-:Y:S02]  /*0fe0*/  SHF.R.U32.HI R16, RZ, R7, R16 ;  /* 0x00000007ff107219 */ /* 0x000fe40000011610 */
[----:B------:R-:W-:Y:S01]  /*0ff0*/  SEL R5, R20, R5, !P1 ;  /* 0x0000000514057207 */ /* 0x000fe20004800000 */
[----:B--2---:R-:W-:Y:S01]  /*1000*/  IMAD.HI.U32 R14, R12, R2, RZ ;  /* 0x000000020c0e7227 */ /* 0x004fe200078e00ff */
[----:B------:R-:W-:-:S02]  /*1010*/  SEL R7, R21, R16, !P2 ;  /* 0x0000001015077207 */ /* 0x000fc40005000000 */
[----:B------:R-:W-:Y:S01]  /*1020*/  IADD3 R13, PT, PT, -R5, RZ, RZ ;  /* 0x000000ff050d7210 */ /* 0x000fe20007ffe1ff */
[----:B------:R-:W-:Y:S01]  /*1030*/  IMAD.HI.U32 R6, R11, R2, RZ ;  /* 0x000000020b067227 */ /* 0x000fe200078e00ff */
[----:B------:R-:W-:-:S03]  /*1040*/  @P0 SHF.R.U32.HI R12, RZ, R3, R14 ;  /* 0x00000003ff0c0219 */ /* 0x000fc6000001160e */
[----:B------:R-:W-:Y:S01]  /*1050*/  IMAD R13, R4, R13, R20 ;  /* 0x0000000d040d7224 */ /* 0x000fe200078e0214 */
[----:B------:R-:W-:Y:S01]  /*1060*/  @P0 SHF.R.U32.HI R11, RZ, R3, R6 ;  /* 0x00000003ff0b0219 */ /* 0x000fe20000011606 */
[----:B------:R-:W-:-:S04]  /*1070*/  IMAD R12, R12, R9, RZ ;  /* 0x000000090c0c7224 */ /* 0x000fc800078e02ff */
[----:B------:R-:W-:Y:S01]  /*1080*/  IMAD R6, R11, R9, RZ ;  /* 0x000000090b067224 */ /* 0x000fe200078e02ff */
[----:B------:R-:W-:-:S04]  /*1090*/  ISETP.GE.AND P1, PT, R5, R12, PT ;  /* 0x0000000c0500720c */ /* 0x000fc80003f26270 */
[----:B------:R-:W-:Y:S01]  /*10a0*/  ISETP.GE.OR P1, PT, R7, R6, P1 ;  /* 0x000000060700720c */ /* 0x000fe20000f26670 */
[----:B------:R-:W-:-:S05]  /*10b0*/  IMAD.HI.U32 R6, R5, R2, RZ ;  /* 0x0000000205067227 */ /* 0x000fca00078e00ff */
[----:B------:R-:W-:-:S04]  /*10c0*/  SHF.R.U32.HI R6, RZ, R3, R6 ;  /* 0x00000003ff067219 */ /* 0x000fc80000011606 */
[----:B------:R-:W-:-:S03]  /*10d0*/  SEL R6, R5, R6, !P0 ;  /* 0x0000000605067207 */ /* 0x000fc60004000000 */
[----:B------:R-:W-:Y:S01]  /*10e0*/  @!P1 IMAD.HI.U32 R8, R7, R2, RZ ;  /* 0x0000000207089227 */ /* 0x000fe200078e00ff */
[----:B------:R-:W-:-:S04]  /*10f0*/  IADD3 R2, PT, PT, -R6, RZ, RZ ;  /* 0x000000ff06027210 */ /* 0x000fc80007ffe1ff */
[----:B------:R-:W-:Y:S01]  /*1100*/  @!P1 SHF.R.U32.HI R8, RZ, R3, R8 ;  /* 0x00000003ff089219 */ /* 0x000fe20000011608 */
[----:B------:R-:W-:-:S03]  /*1110*/  IMAD R2, R9, R2, R5 ;  /* 0x0000000209027224 */ /* 0x000fc600078e0205 */
[----:B------:R-:W-:-:S05]  /*1120*/  @!P1 SEL R3, R7, R8, !P0 ;  /* 0x0000000807039207 */ /* 0x000fca0004000000 */
[--C-:B------:R-:W-:Y:S02]  /*1130*/  @!P1 IMAD.IADD R6, R6, 0x1, -R3.reuse ;  /* 0x0000000106069824 */ /* 0x100fe400078e0a03 */
[----:B------:R-:W-:Y:S01]  /*1140*/  @!P1 IMAD R3, R2, R11, R3 ;  /* 0x0000000b02039224 */ /* 0x000fe200078e0203 */
[----:B------:R-:W-:Y:S01]  /*1150*/  IADD3 R2, PT, PT, -R7, RZ, RZ ;  /* 0x000000ff07027210 */ /* 0x000fe20007ffe1ff */
[----:B------:R-:W-:Y:S02]  /*1160*/  @!P1 IMAD R5, R6, R9, R7 ;  /* 0x0000000906059224 */ /* 0x000fe400078e0207 */
[----:B------:R-:W-:Y:S02]  /*1170*/  @!P1 IMAD.MOV.U32 R7, RZ, RZ, R3 ;  /* 0x000000ffff079224 */ /* 0x000fe400078e0003 */
[----:B------:R-:W-:Y:S02]  /*1180*/  IMAD R2, R10, R2, R21 ;  /* 0x000000020a027224 */ /* 0x000fe400078e0215 */
[----:B------:R-:W-:-:S02]  /*1190*/  IMAD R20, R5, R4, R13 ;  /* 0x0000000405147224 */ /* 0x000fc400078e020d */
[----:B------:R-:W-:Y:S02]  /*11a0*/  IMAD R21, R7, R10, R2 ;  /* 0x0000000a07157224 */ /* 0x000fe400078e0202 */
.L_x_15:
[----:B------:R-:W1:Y:S01]  /*11b0*/  LDCU UR4, c[0x0][0xb30] ;  /* 0x00016600ff0477ac */ /* 0x000e620008000800 */
[----:B------:R-:W2:Y:S08]  /*11c0*/  S2UR UR37, SR_CgaCtaId ;  /* 0x00000000002579c3 */ /* 0x000eb00000008800 */
[----:B------:R-:W3:Y:S01]  /*11d0*/  LDC R72, c[0x0][0xb24] ;  /* 0x0002c900ff487b82 */ /* 0x000ee20000000800 */
[----:B-1----:R-:W-:-:S09]  /*11e0*/  UISETP.NE.AND UP1, UPT, UR4, 0x1, UPT ;  /* 0x000000010400788c */ /* 0x002fd2000bf25270 */
[----:B--2---:R-:W-:Y:S05]  /*11f0*/  BRA.U UP1, `(.L_x_16) ;  /* 0x0000000101407547 */ /* 0x004fea000b800000 */
[----:B------:R-:W1:Y:S08]  /*1200*/  LDC.64 R4, c[0x0][0xb10] ;  /* 0x0002c400ff047b82 */ /* 0x000e700000000a00 */
[----:B------:R-:W2:Y:S08]  /*1210*/  LDC.64 R2, c[0x0][0xb18] ;  /* 0x0002c600ff027b82 */ /* 0x000eb00000000a00 */
[----:B------:R-:W4:Y:S08]  /*1220*/  LDC R6, c[0x0][0xb20] ;  /* 0x0002c800ff067b82 */ /* 0x000f300000000800 */
[----:B------:R-:W3:Y:S01]  /*1230*/  LDC R8, c[0x0][0xb0c] ;  /* 0x0002c300ff087b82 */ /* 0x000ee20000000800 */
[----:B-1----:R-:W-:-:S05]  /*1240*/  IMAD.HI.U32 R4, R21, R4, RZ ;  /* 0x0000000415047227 */ /* 0x002fca00078e00ff */
[----:B------:R-:W-:Y:S01]  /*1250*/  SHF.R.U32.HI R4, RZ, R5, R4 ;  /* 0x00000005ff047219 */ /* 0x000fe20000011604 */
[----:B--2---:R-:W-:Y:S01]  /*1260*/  IMAD.HI.U32 R3, R20, R3, RZ ;  /* 0x0000000314037227 */ /* 0x004fe200078e00ff */
[----:B------:R-:W-:-:S04]  /*1270*/  ISETP.NE.AND P0, PT, R2, 0x1, PT ;  /* 0x000000010200780c */ /* 0x000fc80003f05270 */
[----:B----4-:R-:W-:-:S04]  /*1280*/  SHF.R.U32.HI R3, RZ, R6, R3 ;  /* 0x00000006ff037219 */ /* 0x010fc80000011603 */
[----:B------:R-:W-:Y:S02]  /*1290*/  SEL R3, R20, R3, !P0 ;  /* 0x0000000314037207 */ /* 0x000fe40004000000 */
[----:B---3--:R-:W-:-:S04]  /*12a0*/  ISETP.NE.AND P1, PT, R8, 0x1, PT ;  /* 0x000000010800780c */ /* 0x008fc80003f25270 */
[----:B------:R-:W-:-:S05]  /*12b0*/  SEL R4, R21, R4, !P1 ;  /* 0x0000000415047207 */ /* 0x000fca0004800000 */
[----:B------:R-:W-:Y:S02]  /*12c0*/  IMAD.IADD R5, R3, 0x1, -R4 ;  /* 0x0000000103057824 */ /* 0x000fe400078e0a04 */
[----:B------:R-:W-:Y:S02]  /*12d0*/  IMAD.IADD R3, R4, 0x1, -R3 ;  /* 0x0000000104037824 */ /* 0x000fe400078e0a03 */
[----:B------:R-:W-:Y:S02]  /*12e0*/  IMAD R21, R5, R8, R21 ;  /* 0x0000000805157224 */ /* 0x000fe400078e0215 */
[----:B------:R-:W-:-:S07]  /*12f0*/  IMAD R20, R3, R2, R20 ;  /* 0x0000000203147224 */ /* 0x000fce00078e0214 */
.L_x_16:
[----:B------:R-:W-:Y:S01]  /*1300*/  BAR.SYNC.DEFER_BLOCKING 0x0 ;  /* 0x0000000000007b1d */ /* 0x000fe20000010000 */
[----:B------:R-:W-:Y:S01]  /*1310*/  UISETP.NE.AND UP1, UPT, UR8, 0x2, UPT ;  /* 0x000000020800788c */ /* 0x000fe2000bf25270 */
[----:B------:R-:W-:Y:S02]  /*1320*/  ISETP.NE.OR P5, PT, R0, 0x2, !P5 ;  /* 0x000000020000780c */ /* 0x000fe40006fa5670 */
[----:B------:R-:W-:-:S06]  /*1330*/  LOP3.LUT R2, R167, 0x1f, RZ, 0xc0, !PT ;  /* 0x0000001fa7027812 */ /* 0x000fcc00078ec0ff */
[----:B------:R-:W-:Y:S05]  /*1340*/  BRA.U UP1, `(.L_x_17) ;  /* 0x00000011013c7547 */ /* 0x000fea000b800000 */
[----:B------:R-:W1:Y:S01]  /*1350*/  LDCU UR13, c[0x0][0x38c] ;  /* 0x00007180ff0d77ac */ /* 0x000e620008000800 */
[----:B------:R-:W2:Y:S01]  /*1360*/  LDC R9, c[0x0][0x370] ;  /* 0x0000dc00ff097b82 */ /* 0x000ea20000000800 */
[----:B------:R-:W-:Y:S01]  /*1370*/  PLOP3.LUT P1, PT, PT, PT, UP2, 0x80, 0x8 ;  /* 0x000000000008781c */ /* 0x000fe20003f2f028 */
[----:B------:R-:W-:Y:S01]  /*1380*/  HFMA2 R12, -RZ, RZ, 0, 0 ;  /* 0x00000000ff0c7431 */ /* 0x000fe200000001ff */
[----:B------:R-:W-:Y:S01]  /*1390*/  ISETP.EQ.OR P4, PT, R2, RZ, P5 ;  /* 0x000000ff0200720c */ /* 0x000fe20002f82670 */
[----:B------:R-:W-:Y:S01]  /*13a0*/  IMAD.MOV.U32 R15, RZ, RZ, 0x1 ;  /* 0x00000001ff0f7424 */ /* 0x000fe200078e00ff */
[----:B------:R-:W-:Y:S01]  /*13b0*/  PLOP3.LUT P1, PT, P1, PT, PT, 0x8, 0x80 ;  /* 0x000000000080781c */ /* 0x000fe20000f2e170 */
[----:B------:R-:W-:Y:S01]  /*13c0*/  IMAD.MOV.U32 R14, RZ, RZ, RZ ;  /* 0x000000ffff0e7224 */ /* 0x000fe200078e00ff */
[----:B------:R-:W-:Y:S01]  /*13d0*/  MOV R8, 0x1 ;  /* 0x0000000100087802 */ /* 0x000fe20000000f00 */
[----:B------:R-:W4:Y:S01]  /*13e0*/  LDC R0, c[0x0][0x374] ;  /* 0x0000dd00ff007b82 */ /* 0x000f220000000800 */
[----:B------:R-:W-:Y:S01]  /*13f0*/  IMAD.MOV.U32 R10, RZ, RZ, RZ ;  /* 0x000000ffff0a7224 */ /* 0x000fe200078e00ff */
[----:B------:R-:W2:Y:S01]  /*1400*/  LDCU.64 UR22, c[0x0][0x348] ;  /* 0x00006900ff1677ac */ /* 0x000ea20008000a00 */
[----:B------:R-:W-:Y:S01]  /*1410*/  UMOV UR6, URZ ;  /* 0x000000ff00067c82 */ /* 0x000fe20008000000 */
[----:B-1----:R-:W-:-:S04]  /*1420*/  UIADD3 UR5, UPT, UPT, UR13, 0x7f, URZ ;  /* 0x0000007f0d057890 */ /* 0x002fc8000fffe0ff */
[----:B------:R-:W-:-:S04]  /*1430*/  USHF.R.S32.HI UR4, URZ, 0x1f, UR5 ;  /* 0x0000001fff047899 */ /* 0x000fc80008011405 */
[----:B------:R-:W-:-:S04]  /*1440*/  ULEA.HI UR4, UR4, UR5, URZ, 0x7 ;  /* 0x0000000504047291 */ /* 0x000fc8000f8f38ff */
[----:B------:R-:W-:Y:S02]  /*1450*/  USHF.R.S32.HI UR15, URZ, 0x7, UR4 ;  /* 0x00000007ff0f7899 */ /* 0x000fe40008011404 */
[----:B------:R-:W-:Y:S02]  /*1460*/  UIADD3 UR4, UPT, UPT, UR13, -0x1, URZ ;  /* 0xffffffff0d047890 */ /* 0x000fe4000fffe0ff */
[----:B------:R-:W-:Y:S02]  /*1470*/  UISETP.LT.U32.AND UP0, UPT, UR15, 0x3, UPT ;  /* 0x000000030f00788c */ /* 0x000fe4000bf01070 */
[----:B------:R-:W-:Y:S02]  /*1480*/  UISETP.GE.U32.AND UP1, UPT, UR4, -0xff, UPT ;  /* 0xffffff010400788c */ /* 0x000fe4000bf26070 */
[----:B------:R-:W-:Y:S02]  /*1490*/  USEL UR14, UR15, 0x3, UP0 ;  /* 0x000000030f0e7887 */ /* 0x000fe40008000000 */
[----:B------:R-:W-:-:S02]  /*14a0*/  UIADD3 UR13, UPT, UPT, UR13, 0xfe, URZ ;  /* 0x000000fe0d0d7890 */ /* 0x000fc4000fffe0ff */
[----:B------:R-:W-:Y:S02]  /*14b0*/  UIADD3 UR5, UPT, UPT, UR14, -0x1, URZ ;  /* 0xffffffff0e057890 */ /* 0x000fe4000fffe0ff */
[----:B------:R-:W-:-:S03]  /*14c0*/  UIADD3 UR7, UPT, UPT, UR15, -UR14, URZ ;  /* 0x8000000e0f077290 */ /* 0x000fc6000fffe0ff */
[----:B------:R-:W-:-:S04]  /*14d0*/  @UP1 UIADD3 UR5, UPT, UPT, UR14, URZ, URZ ;  /* 0x000000ff0e051290 */ /* 0x000fc8000fffe0ff */
[----:B--2---:R-:W-:-:S12]  /*14e0*/  UIADD3 UR5, UPT, UPT, UR5, 0x1, URZ ;  /* 0x0000000105057890 */ /* 0x004fd8000fffe0ff */
.L_x_35:
[----:B------:R-:W-:Y:S01]  /*14f0*/  UISETP.NE.AND UP0, UPT, UR37, URZ, UPT ;  /* 0x000000ff2500728c */ /* 0x000fe2000bf05270 */
[----:B------:R-:W1:Y:S08]  /*1500*/  S2UR UR37, SR_CgaCtaId ;  /* 0x00000000002579c3 */ /* 0x000e700000008800 */
[----:B------:R-:W-:Y:S05]  /*1510*/  BRA.U UP0, `(.L_x_18) ;  /* 0x0000000100347547 */ /* 0x000fea000b800000 */
[----:B------:R-:W2:Y:S01]  /*1520*/  S2R R2, SR_CgaCtaId ;  /* 0x0000000000027919 */ /* 0x000ea20000008800 */
[----:B------:R-:W-:-:S04]  /*1530*/  MOV R3, 0x400 ;  /* 0x0000040000037802 */ /* 0x000fc80000000f00 */
[----:B--2---:R-:W-:Y:S02]  /*1540*/  LEA R3, R2, R3, 0x18 ;  /* 0x0000000302037211 */ /* 0x004fe400078ec0ff */
[----:B------:R-:W-:-:S03]  /*1550*/  SHF.L.U32 R2, R8, 0x1f, RZ ;  /* 0x0000001f08027819 */ /* 0x000fc600000006ff */
[----:B------:R-:W-:-:S04]  /*1560*/  IMAD R3, R10, 0x8, R3 ;  /* 0x000000080a037824 */ /* 0x000fc800078e0203 */
[----:B------:R-:W2:Y:S02]  /*1570*/  SYNCS.PHASECHK.TRANS64.TRYWAIT P0, [R3+URZ+0xd0], R2 ;  /* 0x0000d002030075a7 */ /* 0x000ea400080011ff */
[----:B--2---:R-:W-:Y:S05]  /*1580*/  @!P0 BRA `(.L_x_19) ;  /* 0x00000098009c8947 */ /* 0x004fea0003800000 */
.L_x_122:
[----:B------:R-:W-:Y:S01]  /*1590*/  VIADD R10, R10, 0x1 ;  /* 0x000000010a0a7836 */ /* 0x000fe20000000000 */
[----:B------:R2:W-:Y:S04]  /*15a0*/  SYNCS.ARRIVE.TRANS64.A1T0 RZ, [R3+URZ+0xc0], RZ ;  /* 0x0000c0ff03ff79a7 */ /* 0x0005e800081000ff */
[----:B------:R-:W-:-:S04]  /*15b0*/  ISETP.NE.AND P0, PT, R10, 0x2, PT ;  /* 0x000000020a00780c */ /* 0x000fc80003f05270 */
[----:B------:R-:W-:Y:S02]  /*15c0*/  SEL R10, R10, RZ, P0 ;  /* 0x000000ff0a0a7207 */ /* 0x000fe40000000000 */
[----:B--2---:R-:W-:-:S04]  /*15d0*/  SEL R3, RZ, 0x1, P0 ;  /* 0x00000001ff037807 */ /* 0x004fc80000000000 */
[----:B------:R-:W-:-:S07]  /*15e0*/  LOP3.LUT R8, R8, R3, RZ, 0x3c, !PT ;  /* 0x0000000308087212 */ /* 0x000fce00078e3cff */
.L_x_18:
[----:B------:R-:W-:Y:S01]  /*15f0*/  UMOV UR4, 0x400 ;  /* 0x0000040000047882 */ /* 0x000fe20000000000 */
[----:B------:R-:W-:Y:S01]  /*1600*/  SHF.L.U32 R2, R15, 0x1f, RZ ;  /* 0x0000001f0f027819 */ /* 0x000fe200000006ff */
[----:B-1----:R-:W-:Y:S01]  /*1610*/  ULEA UR4, UR37, UR4, 0x18 ;  /* 0x0000000425047291 */ /* 0x002fe2000f8ec0ff */
[----:B------:R-:W-:Y:S01]  /*1620*/  R2UR UR35, R21 ;  /* 0x00000000152372ca */ /* 0x000fe200000e0000 */
[----:B------:R-:W-:Y:S01]  /*1630*/  UISETP.GE.U32.AND UP0, UPT, UR13, 0xff, UPT ;  /* 0x000000ff0d00788c */ /* 0x000fe2000bf06070 */
[----:B------:R-:W-:Y:S01]  /*1640*/  R2UR UR11, R20 ;  /* 0x00000000140b72ca */ /* 0x000fe200000e0000 */
[----:B------:R-:W-:Y:S01]  /*1650*/  ULEA UR8, UR6, UR4, 0x3 ;  /* 0x0000000406087291 */ /* 0x000fe2000f8e18ff */
[----:B------:R-:W-:-:S08]  /*1660*/  UMOV UR24, URZ ;  /* 0x000000ff00187c82 */ /* 0x000fd00008000000 */
[----:B------:R1:W2:Y:S01]  /*1670*/  SYNCS.PHASECHK.TRANS64.TRYWAIT P0, [UR8+0x18], R2 ;  /* 0x00001802ff0075a7 */ /* 0x0002a20008001108 */
[----:B------:R-:W-:Y:S02]  /*1680*/  USHF.L.U32 UR35, UR35, 0x7, URZ ;  /* 0x0000000723237899 */ /* 0x000fe400080006ff */
[----:B------:R-:W-:Y:S01]  /*1690*/  USHF.L.U32 UR11, UR11, 0x8, URZ ;  /* 0x000000080b0b7899 */ /* 0x000fe200080006ff */
[----:B------:R-:W-:Y:S11]  /*16a0*/  BRA.U !UP0, `(.L_x_20) ;  /* 0x0000000108a87547 */ /* 0x000ff6000b800000 */
[----:B------:R-:W-:Y:S01]  /*16b0*/  UMOV UR16, URZ ;  /* 0x000000ff00107c82 */ /* 0x000fe20008000000 */
[----:B------:R-:W-:-:S05]  /*16c0*/  UMOV UR17, UR6 ;  /* 0x0000000600117c82 */ /* 0x000fca0008000000 */
.L_x_25:
[----:B-1----:R-:W-:Y:S01]  /*16d0*/  ULEA UR33, UR17, UR4, 0x3 ;  /* 0x0000000411217291 */ /* 0x002fe2000f8e18ff */
[----:B--2---:R-:W-:Y:S01]  /*16e0*/  @!P5 MOV R3, 0xc000 ;  /* 0x0000c0000003d802 */ /* 0x004fe20000000f00 */
[----:B--2---:R-:W-:Y:S10]  /*16f0*/  @P0 BRA `(.L_x_21) ;  /* 0x00000000000c0947 */ /* 0x004ff40003800000 */
[----:B------:R-:W-:-:S04]  /*1700*/  SHF.L.U32 R5, R15, 0x1f, RZ ;  /* 0x0000001f0f057819 */ /* 0x000fc800000006ff */
[----:B------:R-:W2:Y:S02]  /*1710*/  SYNCS.PHASECHK.TRANS64.TRYWAIT P0, [UR33+0x18], R5 ;  /* 0x00001805ff0075a7 */ /* 0x000ea40008001121 */
[----:B--2---:R-:W-:Y:S05]  /*1720*/  @!P0 BRA `(.L_x_22) ;  /* 0x0000009800488947 */ /* 0x004fea0003800000 */
.L_x_21:
[----:B------:R2:W-:Y:S01]  /*1730*/  @!P5 SYNCS.ARRIVE.TRANS64 RZ, [UR33], R3 ;  /* 0x00000003ffffd9a7 */ /* 0x0005e20008000021 */
[----:B------:R-:W-:Y:S04]  /*1740*/  BSSY.RECONVERGENT B0, `(.L_x_23) ;  /* 0x0000003000007945 */ /* 0x000fe80003800200 */
[----:B------:R-:W-:Y:S05]  /*1750*/  @P4 BRA `(.L_x_24) ;  /* 0x0000000000044947 */ /* 0x000fea0003800000 */
[----:B------:R-:W-:Y:S05]  /*1760*/  BPT.TRAP 0x1 ;  /* 0x000000040000795c */ /* 0x000fea0000300000 */
.L_x_24:
[----:B------:R-:W-:Y:S05]  /*1770*/  BSYNC.RECONVERGENT B0 ;  /* 0x0000000000007941 */ /* 0x000fea0003800200 */
.L_x_23:
[----:B------:R-:W-:Y:S02]  /*1780*/  UIADD3 UR6, UPT, UPT, UR17, 0x1, URZ ;  /* 0x0000000111067890 */ /* 0x000fe4000fffe0ff */
[----:B------:R-:W-:Y:S02]  /*1790*/  ULEA UR32, UR17, UR4, 0xe ;  /* 0x0000000411207291 */ /* 0x000fe4000f8e70ff */
[----:B------:R-:W-:Y:S02]  /*17a0*/  UISETP.NE.AND UP0, UPT, UR6, 0x3, UPT ;  /* 0x000000030600788c */ /* 0x000fe4000bf05270 */
[----:B------:R-:W-:Y:S02]  /*17b0*/  UIADD3 UR26, UP1, UPT, UR22, 0x80, URZ ;  /* 0x00000080161a7890 */ /* 0x000fe4000ff3e0ff */
[----:B------:R-:W-:Y:S02]  /*17c0*/  USEL UR9, URZ, 0x1, UP0 ;  /* 0x00000001ff097887 */ /* 0x000fe40008000000 */
[----:B------:R-:W-:-:S02]  /*17d0*/  USEL UR6, UR6, URZ, UP0 ;  /* 0x000000ff06067287 */ /* 0x000fc40008000000 */
[----:B------:R-:W-:Y:S02]  /*17e0*/  UIADD3 UR20, UP0, UPT, UR22, 0x180, URZ ;  /* 0x0000018016147890 */ /* 0x000fe4000ff1e0ff */
[----:B------:R-:W-:Y:S01]  /*17f0*/  ULEA UR8, UR6, UR4, 0x3 ;  /* 0x0000000406087291 */ /* 0x000fe2000f8e18ff */
[----:B------:R-:W-:Y:S01]  /*1800*/  LOP3.LUT R15, R15, UR9, RZ, 0x3c, !PT ;  /* 0x000000090f0f7c12 */ /* 0x000fe2000f8e3cff */
[----:B------:R-:W-:Y:S02]  /*1810*/  USHF.L.U32 UR34, UR16, 0x7, URZ ;  /* 0x0000000710227899 */ /* 0x000fe400080006ff */
[----:B------:R-:W-:Y:S01]  /*1820*/  UIADD3.X UR27, UPT, UPT, URZ, UR23, URZ, UP1, !UPT ;  /* 0x00000017ff1b7290 */ /* 0x000fe20008ffe4ff */
[----:B-1----:R-:W-:Y:S01]  /*1830*/  SHF.L.U32 R2, R15, 0x1f, RZ ;  /* 0x0000001f0f027819 */ /* 0x002fe200000006ff */
[----:B------:R-:W-:Y:S02]  /*1840*/  UIADD3 UR32, UPT, UPT, UR32, 0xc400, URZ ;  /* 0x0000c40020207890 */ /* 0x000fe4000fffe0ff */
[----:B------:R-:W-:Y:S01]  /*1850*/  UIADD3.X UR21, UPT, UPT, URZ, UR23, URZ, UP0, !UPT ;  /* 0x00000017ff157290 */ /* 0x000fe200087fe4ff */
[----:B------:R1:W1:Y:S01]  /*1860*/  SYNCS.PHASECHK.TRANS64.TRYWAIT P0, [UR8+0x18], R2 ;  /* 0x00001802ff0075a7 */ /* 0x0002620008001108 */
[----:B------:R-:W-:Y:S01]  /*1870*/  ULEA UR8, UR17, UR4, 0xf ;  /* 0x0000000411087291 */ /* 0x000fe2000f8e78ff */
[----:B------:R-:W-:Y:S01]  /*1880*/  UMOV UR18, 0x0 ;  /* 0x0000000000127882 */ /* 0x000fe20000000000 */
[----:B------:R-:W-:-:S02]  /*1890*/  UMOV UR19, 0x10000000 ;  /* 0x1000000000137882 */ /* 0x000fc40000000000 */
[----:B------:R-:W-:Y:S01]  /*18a0*/  UIADD3 UR8, UPT, UPT, UR8, 0x18400, URZ ;  /* 0x0001840008087890 */ /* 0x000fe2000fffe0ff */
[----:B------:R1:W-:Y:S01]  /*18b0*/  UTMALDG.3D [UR32], [UR26], desc[UR18] ;  /* 0x000012201a0075b4 */ /* 0x0003e20008011000 */
[----:B------:R-:W-:Y:S01]  /*18c0*/  UMOV UR12, UR36 ;  /* 0x00000024000c7c82 */ /* 0x000fe20008000000 */
[----:B------:R-:W-:Y:S01]  /*18d0*/  UMOV UR9, UR33 ;  /* 0x0000002100097c82 */ /* 0x000fe20008000000 */
[----:B------:R-:W-:Y:S01]  /*18e0*/  UMOV UR10, UR34 ;  /* 0x00000022000a7c82 */ /* 0x000fe20008000000 */
[----:B------:R-:W-:Y:S01]  /*18f0*/  UIADD3 UR16, UPT, UPT, UR16, 0x1, URZ ;  /* 0x0000000110107890 */ /* 0x000fe2000fffe0ff */
[----:B------:R-:W-:Y:S01]  /*1900*/  UMOV UR24, UR5 ;  /* 0x0000000500187c82 */ /* 0x000fe20008000000 */
[----:B------:R-:W-:Y:S02]  /*1910*/  UMOV UR17, UR6 ;  /* 0x0000000600117c82 */ /* 0x000fe40008000000 */
[----:B------:R1:W-:Y:S01]  /*1920*/  UTMALDG.3D [UR8], [UR20], desc[UR18] ;  /* 0x00001208140075b4 */ /* 0x0003e20008011000 */
[----:B------:R-:W-:-:S09]  /*1930*/  UISETP.NE.AND UP0, UPT, UR16, UR5, UPT ;  /* 0x000000051000728c */ /* 0x000fd2000bf05270 */
[----:B------:R-:W-:Y:S05]  /*1940*/  BRA.U UP0, `(.L_x_25) ;  /* 0xfffffffd00607547 */ /* 0x000fea000b83ffff */
.L_x_20:
[----:B-1----:R-:W-:Y:S01]  /*1950*/  ULEA UR8, UR6, UR4, 0x3 ;  /* 0x0000000406087291 */ /* 0x002fe2000f8e18ff */
[----:B------:R-:W-:Y:S01]  /*1960*/  SHF.L.U32 R2, R15, 0x1f, RZ ;  /* 0x0000001f0f027819 */ /* 0x000fe200000006ff */
[----:B------:R-:W-:Y:S01]  /*1970*/  @!P1 SYNCS.ARRIVE.TRANS64.A1T0 RZ, [UR4+0x78], RZ ;  /* 0x000078ffffff99a7 */ /* 0x000fe20008100004 */
[----:B------:R-:W-:-:S06]  /*1980*/  UISETP.GT.AND UP0, UPT, UR15, UR14, UPT ;  /* 0x0000000e0f00728c */ /* 0x000fcc000bf04270 */
[----:B--2---:R1:W2:Y:S03]  /*1990*/  SYNCS.PHASECHK.TRANS64.TRYWAIT P0, [UR8+0x18], R2 ;  /* 0x00001802ff0075a7 */ /* 0x0042a60008001108 */
[----:B------:R-:W-:Y:S05]  /*19a0*/  BRA.U !UP0, `(.L_x_26) ;  /* 0x0000000108ac7547 */ /* 0x000fea000b800000 */
[----:B------:R-:W-:Y:S01]  /*19b0*/  UIADD3 UR21, UPT, UPT, UR7, UR24, URZ ;  /* 0x0000001807157290 */ /* 0x000fe2000fffe0ff */
[----:B------:R-:W-:-:S11]  /*19c0*/  UMOV UR25, UR6 ;  /* 0x0000000600197c82 */ /* 0x000fd60008000000 */
.L_x_31:
[----:B-1----:R-:W-:Y:S01]  /*19d0*/  ULEA UR17, UR25, UR4, 0x3 ;  /* 0x0000000419117291 */ /* 0x002fe2000f8e18ff */
[----:B--2---:R-:W-:Y:S01]  /*19e0*/  @!P5 MOV R3, 0xc000 ;  /* 0x0000c0000003d802 */ /* 0x004fe20000000f00 */
[----:B--2---:R-:W-:Y:S10]  /*19f0*/  @P0 BRA `(.L_x_27) ;  /* 0x00000000000c0947 */ /* 0x004ff40003800000 */
[----:B------:R-:W-:-:S04]  /*1a00*/  SHF.L.U32 R5, R15, 0x1f, RZ ;  /* 0x0000001f0f057819 */ /* 0x000fc800000006ff */
[----:B------:R-:W2:Y:S02]  /*1a10*/  SYNCS.PHASECHK.TRANS64.TRYWAIT P0, [UR17+0x18], R5 ;  /* 0x00001805ff0075a7 */ /* 0x000ea40008001111 */
[----:B--2---:R-:W-:Y:S05]  /*1a20*/  @!P0 BRA `(.L_x_28) ;  /* 0x0000009400a08947 */ /* 0x004fea0003800000 */
.L_x_27:
[----:B------:R2:W-:Y:S01]  /*1a30*/  @!P5 SYNCS.ARRIVE.TRANS64 RZ, [UR17], R3 ;  /* 0x00000003ffffd9a7 */ /* 0x0005e20008000011 */
[----:B------:R-:W-:Y:S04]  /*1a40*/  BSSY.RECONVERGENT B0, `(.L_x_29) ;  /* 0x0000003000007945 */ /* 0x000fe80003800200 */
[----:B------:R-:W-:Y:S05]  /*1a50*/  @P4 BRA `(.L_x_30) ;  /* 0x0000000000044947 */ /* 0x000fea0003800000 */
[----:B------:R-:W-:Y:S05]  /*1a60*/  BPT.TRAP 0x1 ;  /* 0x000000040000795c */ /* 0x000fea0000300000 */
.L_x_30:
[----:B------:R-:W-:Y:S05]  /*1a70*/  BSYNC.RECONVERGENT B0 ;  /* 0x0000000000007941 */ /* 0x000fea0003800200 */
.L_x_29:
        /* <DEDUP_REMOVED lines=10> */
[----:B------:R-:W-:Y:S01]  /*1b20*/  UIADD3 UR16, UPT, UPT, UR16, 0xc400, URZ ;  /* 0x0000c40010107890 */ /* 0x000fe2000fffe0ff */
[----:B-1----:R-:W-:Y:S01]  /*1b30*/  SHF.L.U32 R2, R15, 0x1f, RZ ;  /* 0x0000001f0f027819 */ /* 0x002fe200000006ff */
[----:B------:R-:W-:Y:S02]  /*1b40*/  UIADD3.X UR31, UPT, UPT, URZ, UR23, URZ, UP1, !UPT ;  /* 0x00000017ff1f7290 */ /* 0x000fe40008ffe4ff */
[----:B------:R-:W-:Y:S01]  /*1b50*/  UIADD3.X UR29, UPT, UPT, URZ, UR23, URZ, UP0, !UPT ;  /* 0x00000017ff1d7290 */ /* 0x000fe200087fe4ff */
[----:B------:R1:W1:Y:S01]  /*1b60*/  SYNCS.PHASECHK.TRANS64.TRYWAIT P0, [UR8+0x18], R2 ;  /* 0x00001802ff0075a7 */ /* 0x0002620008001108 */
[----:B------:R-:W-:Y:S01]  /*1b70*/  ULEA UR8, UR25, UR4, 0xf ;  /* 0x0000000419087291 */ /* 0x000fe2000f8e78ff */
[----:B------:R-:W-:Y:S01]  /*1b80*/  UMOV UR26, 0x0 ;  /* 0x00000000001a7882 */ /* 0x000fe20000000000 */
[----:B------:R-:W-:-:S02]  /*1b90*/  UMOV UR27, 0x10000000 ;  /* 0x10000000001b7882 */ /* 0x000fc40000000000 */
[----:B------:R-:W-:Y:S01]  /*1ba0*/  UIADD3 UR8, UPT, UPT, UR8, 0x18400, URZ ;  /* 0x0001840008087890 */ /* 0x000fe2000fffe0ff */
[----:B------:R-:W-:Y:S01]  /*1bb0*/  UMOV UR19, UR35 ;  /* 0x0000002300137c82 */ /* 0x000fe20008000000 */
[----:B------:R-:W-:Y:S01]  /*1bc0*/  UMOV UR20, UR36 ;  /* 0x0000002400147c82 */ /* 0x000fe20008000000 */
[----:B------:R-:W-:Y:S01]  /*1bd0*/  UMOV UR12, UR36 ;  /* 0x00000024000c7c82 */ /* 0x000fe20008000000 */
[----:B------:R-:W-:Y:S01]  /*1be0*/  UMOV UR9, UR17 ;  /* 0x0000001100097c82 */ /* 0x000fe20008000000 */
[----:B------:R-:W-:Y:S01]  /*1bf0*/  UMOV UR10, UR18 ;  /* 0x00000012000a7c82 */ /* 0x000fe20008000000 */
[----:B------:R1:W-:Y:S01]  /*1c00*/  UTMALDG.3D [UR16], [UR30], desc[UR26] ;  /* 0x00001a101e0075b4 */ /* 0x0003e20008011000 */
[----:B------:R-:W-:Y:S01]  /*1c10*/  UIADD3 UR24, UPT, UPT, UR24, 0x1, URZ ;  /* 0x0000000118187890 */ /* 0x000fe2000fffe0ff */
[----:B------:R-:W-:-:S03]  /*1c20*/  UMOV UR25, UR6 ;  /* 0x0000000600197c82 */ /* 0x000fc60008000000 */
[----:B------:R-:W-:Y:S01]  /*1c30*/  UISETP.NE.AND UP0, UPT, UR24, UR21, UPT ;  /* 0x000000151800728c */ /* 0x000fe2000bf05270 */
[----:B------:R1:W-:Y:S08]  /*1c40*/  UTMALDG.3D [UR8], [UR28], desc[UR26] ;  /* 0x00001a081c0075b4 */ /* 0x0003f00008011000 */
[----:B------:R-:W-:Y:S05]  /*1c50*/  BRA.U UP0, `(.L_x_31) ;  /* 0xfffffffd005c7547 */ /* 0x000fea000b83ffff */
.L_x_26:
[----:B-1----:R-:W-:Y:S01]  /*1c60*/  LEA R2, R14, UR4, 0x3 ;  /* 0x000000040e027c11 */ /* 0x002fe2000f8e18ff */
[----:B------:R-:W-:Y:S01]  /*1c70*/  NOP ;  /* 0x0000000000007918 */ /* 0x000fe20000000000 */
[----:B--2---:R-:W-:Y:S02]  /*1c80*/  SHF.L.U32 R3, R12, 0x1f, RZ ;  /* 0x0000001f0c037819 */ /* 0x004fe400000006ff */
[----:B------:R-:W-:Y:S02]  /*1c90*/  LEA R4, R14, UR4, 0x4 ;  /* 0x000000040e047c11 */ /* 0x000fe4000f8e20ff */
[----:B------:R-:W1:Y:S02]  /*1ca0*/  SYNCS.PHASECHK.TRANS64.TRYWAIT P0, [R2+URZ+0x80], R3 ;  /* 0x00008003020075a7 */ /* 0x000e6400080011ff */
[----:B-1----:R-:W-:Y:S05]  /*1cb0*/  @!P0 BRA `(.L_x_32) ;  /* 0x0000009400148947 */ /* 0x002fea0003800000 */
.L_x_125:
[----:B------:R-:W2:Y:S01]  /*1cc0*/  LDS.128 R4, [R4+0xf0] ;  /* 0x0000f00004047984 */ /* 0x000ea20000000c00 */
[----:B---3--:R-:W-:Y:S01]  /*1cd0*/  ISETP.GE.AND P0, PT, R72, 0x1, PT ;  /* 0x000000014800780c */ /* 0x008fe20003f06270 */
[----:B-1----:R-:W-:Y:S01]  /*1ce0*/  VIADD R2, R2, 0x90 ;  /* 0x0000009002027836 */ /* 0x002fe20000000000 */
[----:B------:R-:W-:Y:S01]  /*1cf0*/  @!PT LDS RZ, [RZ] ;  /* 0x00000000fffff984 */ /* 0x000fe20000000800 */
[----:B------:R-:W-:Y:S01]  /*1d00*/  @!PT LDS RZ, [RZ] ;  /* 0x00000000fffff984 */ /* 0x000fe20000000800 */
[----:B------:R-:W-:Y:S01]  /*1d10*/  @!PT LDS RZ, [RZ] ;  /* 0x00000000fffff984 */ /* 0x000fe20000000800 */
[----:B------:R-:W-:Y:S01]  /*1d20*/  @!PT LDS RZ, [RZ] ;  /* 0x00000000fffff984 */ /* 0x000fe20000000800 */
[----:B------:R1:W-:Y:S06]  /*1d30*/  MEMBAR.ALL.CTA ;  /* 0x0000000000007992 */ /* 0x0003ec0000008000 */
[----:B-1----:R-:W1:Y:S01]  /*1d40*/  FENCE.VIEW.ASYNC.S ;  /* 0x00000000000073c6 */ /* 0x002e620000000000 */
[----:B------:R-:W-:-:S04]  /*1d50*/  PRMT R2, RZ, 0x654, R2 ;  /* 0x00000654ff027816 */ /* 0x000fc80000000002 */
[----:B-1----:R1:W-:Y:S01]  /*1d60*/  SYNCS.ARRIVE.TRANS64.RED.A1T0 RZ, [R2+URZ], RZ ;  /* 0x000000ff02ff79a7 */ /* 0x0023e200081004ff */
[----:B--2---:R-:W-:-:S13]  /*1d70*/  LOP3.LUT P2, RZ, R6, 0x1, RZ, 0xc0, !PT ;  /* 0x0000000106ff7812 */ /* 0x004fda000784c0ff */
[----:B------:R-:W-:Y:S01]  /*1d80*/  @P2 SHF.R.U32.HI R3, RZ, 0x10, R5 ;  /* 0x00000010ff032819 */ /* 0x000fe20000011605 */
[----:B------:R-:W-:Y:S01]  /*1d90*/  VOTEU.ANY UP0, P2 ;  /* 0x0000000000ff7886 */ /* 0x000fe20001000100 */
[----:B------:R-:W-:Y:S02]  /*1da0*/  @P2 MOV R13, R4 ;  /* 0x00000004000d2202 */ /* 0x000fe40000000f00 */
[----:B------:R-:W-:Y:S02]  /*1db0*/  @P2 R2UR.BROADCAST UR8, R3 ;  /* 0x00000000030822ca */ /* 0x000fe400008e0000 */
[----:B------:R-:W-:-:S11]  /*1dc0*/  @P2 LOP3.LUT R11, R5, 0xffff, RZ, 0xc0, !PT ;  /* 0x0000ffff050b2812 */ /* 0x000fd600078ec0ff */
[----:B------:R-:W-:Y:S01]  /*1dd0*/  @UP0 UMOV UR36, UR8 ;  /* 0x0000000800240c82 */ /* 0x000fe20008000000 */
[----:B-1----:R-:W-:Y:S05]  /*1de0*/  @!P0 BRA `(.L_x_33) ;  /* 0x0000000000b88947 */ /* 0x002fea0003800000 */
[----:B------:R-:W4:Y:S01]  /*1df0*/  LDC.64 R4, c[0x0][0xb18] ;  /* 0x0002c600ff047b82 */ /* 0x000f220000000a00 */
[----:B------:R-:W-:-:S07]  /*1e00*/  ISETP.NE.AND P3, PT, R72, 0x1, PT ;  /* 0x000000014800780c */ /* 0x000fce0003f65270 */
[----:B------:R-:W1:Y:S08]  /*1e10*/  LDC.64 R6, c[0x0][0xb10] ;  /* 0x0002c400ff067b82 */ /* 0x000e700000000a00 */
[----:B------:R-:W2:Y:S08]  /*1e20*/  LDC R16, c[0x0][0xb20] ;  /* 0x0002c800ff107b82 */ /* 0x000eb00000000800 */
[----:B------:R-:W3:Y:S01]  /*1e30*/  LDC R18, c[0x0][0xb0c] ;  /* 0x0002c300ff127b82 */ /* 0x000ee20000000800 */
[----:B----4-:R-:W-:Y:S01]  /*1e40*/  IMAD.HI.U32 R17, R0, R5, RZ ;  /* 0x0000000500117227 */ /* 0x010fe200078e00ff */
[----:B------:R-:W-:-:S03]  /*1e50*/  ISETP.NE.AND P0, PT, R4, 0x1, PT ;  /* 0x000000010400780c */ /* 0x000fc60003f05270 */
[----:B------:R-:W-:-:S03]  /*1e60*/  IMAD.HI.U32 R5, R11, R5, RZ ;  /* 0x000000050b057227 */ /* 0x000fc600078e00ff */
[----:B------:R-:W4:Y:S01]  /*1e70*/  LDC.64 R2, c[0x0][0xb28] ;  /* 0x0002ca00ff027b82 */ /* 0x000f220000000a00 */
[----:B-1----:R-:W-:-:S04]  /*1e80*/  IMAD.HI.U32 R20, R9, R6, RZ ;  /* 0x0000000609147227 */ /* 0x002fc800078e00ff */
[----:B------:R-:W-:Y:S01]  /*1e90*/  IMAD.HI.U32 R22, R13, R6, RZ ;  /* 0x000000060d167227 */ /* 0x000fe200078e00ff */
[----:B------:R-:W-:Y:S02]  /*1ea0*/  SHF.R.U32.HI R20, RZ, R7, R20 ;  /* 0x00000007ff147219 */ /* 0x000fe40000011614 */
[-C--:B--2---:R-:W-:Y:S02]  /*1eb0*/  SHF.R.U32.HI R17, RZ, R16.reuse, R17 ;  /* 0x00000010ff117219 */ /* 0x084fe40000011611 */
[----:B------:R-:W-:Y:S02]  /*1ec0*/  SHF.R.U32.HI R16, RZ, R16, R5 ;  /* 0x00000010ff107219 */ /* 0x000fe40000011605 */
[----:B------:R-:W-:Y:S02]  /*1ed0*/  SEL R17, R0, R17, !P0 ;  /* 0x0000001100117207 */ /* 0x000fe40004000000 */
[----:B------:R-:W-:Y:S02]  /*1ee0*/  SHF.R.U32.HI R22, RZ, R7, R22 ;  /* 0x00000007ff167219 */ /* 0x000fe40000011616 */
[----:B---3--:R-:W-:-:S02]  /*1ef0*/  ISETP.NE.AND P1, PT, R18, 0x1, PT ;  /* 0x000000011200780c */ /* 0x008fc40003f25270 */
[----:B------:R-:W-:Y:S02]  /*1f00*/  SEL R5, R11, R16, !P0 ;  /* 0x000000100b057207 */ /* 0x000fe40004000000 */
[----:B------:R-:W-:Y:S02]  /*1f10*/  SEL R19, R9, R20, !P1 ;  /* 0x0000001409137207 */ /* 0x000fe40004800000 */
[----:B------:R-:W-:Y:S01]  /*1f20*/  SEL R7, R13, R22, !P1 ;  /* 0x000000160d077207 */ /* 0x000fe20004800000 */
[----:B----4-:R-:W-:-:S04]  /*1f30*/  IMAD.HI.U32 R20, R17, R2, RZ ;  /* 0x0000000211147227 */ /* 0x010fc800078e00ff */
[----:B------:R-:W-:Y:S01]  /*1f40*/  IMAD.HI.U32 R6, R19, R2, RZ ;  /* 0x0000000213067227 */ /* 0x000fe200078e00ff */
[----:B------:R-:W-:-:S04]  /*1f50*/  @P3 SHF.R.U32.HI R17, RZ, R3, R20 ;  /* 0x00000003ff113219 */ /* 0x000fc80000011614 */
        /* <DEDUP_REMOVED lines=8> */
[----:B------:R-:W-:-:S04]  /*1fe0*/  @!P0 IMAD.HI.U32 R16, R7, R2, RZ ;  /* 0x0000000207108227 */ /* 0x000fc800078e00ff */
[----:B------:R-:W-:Y:S01]  /*1ff0*/  IMAD.MOV R2, RZ, RZ, -R6 ;  /* 0x000000ffff027224 */ /* 0x000fe200078e0a06 */
[----:B------:R-:W-:-:S03]  /*2000*/  @!P0 SHF.R.U32.HI R16, RZ, R3, R16 ;  /* 0x00000003ff108219 */ /* 0x000fc60000011610 */
[----:B------:R-:W-:Y:S01]  /*2010*/  IMAD R2, R72, R2, R5 ;  /* 0x0000000248027224 */ /* 0x000fe200078e0205 */
[----:B------:R-:W-:Y:S02]  /*2020*/  @!P0 SEL R3, R7, R16, !P3 ;  /* 0x0000001007038207 */ /* 0x000fe40005800000 */
[----:B------:R-:W-:-:S03]  /*2030*/  IADD3 R16, PT, PT, -R5, RZ, RZ ;  /* 0x000000ff05107210 */ /* 0x000fc60007ffe1ff */
[--C-:B------:R-:W-:Y:S02]  /*2040*/  @!P0 IMAD.IADD R6, R6, 0x1, -R3.reuse ;  /* 0x0000000106068824 */ /* 0x100fe400078e0a03 */
[----:B------:R-:W-:Y:S01]  /*2050*/  @!P0 IMAD R3, R2, R19, R3 ;  /* 0x0000001302038224 */ /* 0x000fe200078e0203 */
[----:B------:R-:W-:Y:S01]  /*2060*/  IADD3 R2, PT, PT, -R7, RZ, RZ ;  /* 0x000000ff07027210 */ /* 0x000fe20007ffe1ff */
[----:B------:R-:W-:Y:S02]  /*2070*/  @!P0 IMAD R5, R72, R6, R7 ;  /* 0x0000000648058224 */ /* 0x000fe400078e0207 */
[----:B------:R-:W-:Y:S02]  /*2080*/  IMAD R11, R4, R16, R11 ;  /* 0x00000010040b7224 */ /* 0x000fe400078e020b */
[----:B------:R-:W-:Y:S02]  /*2090*/  @!P0 IMAD.MOV.U32 R7, RZ, RZ, R3 ;  /* 0x000000ffff078224 */ /* 0x000fe400078e0003 */
[----:B------:R-:W-:-:S02]  /*20a0*/  IMAD R2, R18, R2, R13 ;  /* 0x0000000212027224 */ /* 0x000fc400078e020d */
[----:B------:R-:W-:Y:S02]  /*20b0*/  IMAD R11, R5, R4, R11 ;  /* 0x00000004050b7224 */ /* 0x000fe400078e020b */
[----:B------:R-:W-:Y:S02]  /*20c0*/  IMAD R13, R7, R18, R2 ;  /* 0x00000012070d7224 */ /* 0x000fe400078e0202 */
.L_x_33:
[----:B------:R-:W1:Y:S02]  /*20d0*/  LDCU UR8, c[0x0][0xb30] ;  /* 0x00016600ff0877ac */ /* 0x000e640008000800 */
[----:B-1----:R-:W-:-:S09]  /*20e0*/  UISETP.NE.AND UP0, UPT, UR8, 0x1, UPT ;  /* 0x000000010800788c */ /* 0x002fd2000bf05270 */
[----:B------:R-:W-:Y:S05]  /*20f0*/  BRA.U UP0, `(.L_x_34) ;  /* 0x0000000100407547 */ /* 0x000fea000b800000 */
[----:B------:R-:W1:Y:S08]  /*2100*/  LDC.64 R4, c[0x0][0xb10] ;  /* 0x0002c400ff047b82 */ /* 0x000e700000000a00 */
[----:B------:R-:W2:Y:S08]  /*2110*/  LDC.64 R2, c[0x0][0xb18] ;  /* 0x0002c600ff027b82 */ /* 0x000eb00000000a00 */
[----:B------:R-:W3:Y:S08]  /*2120*/  LDC R6, c[0x0][0xb20] ;  /* 0x0002c800ff067b82 */ /* 0x000ef00000000800 */
[----:B------:R-:W4:Y:S01]  /*2130*/  LDC R16, c[0x0][0xb0c] ;  /* 0x0002c300ff107b82 */ /* 0x000f220000000800 */
[----:B-1----:R-:W-:-:S05]  /*2140*/  IMAD.HI.U32 R4, R13, R4, RZ ;  /* 0x000000040d047227 */ /* 0x002fca00078e00ff */
[----:B------:R-:W-:Y:S01]  /*2150*/  SHF.R.U32.HI R4, RZ, R5, R4 ;  /* 0x00000005ff047219 */ /* 0x000fe20000011604 */
[----:B--2---:R-:W-:Y:S01]  /*2160*/  IMAD.HI.U32 R3, R11, R3, RZ ;  /* 0x000000030b037227 */ /* 0x004fe200078e00ff */
[----:B------:R-:W-:-:S04]  /*2170*/  ISETP.NE.AND P0, PT, R2, 0x1, PT ;  /* 0x000000010200780c */ /* 0x000fc80003f05270 */
[----:B---3--:R-:W-:-:S04]  /*2180*/  SHF.R.U32.HI R6, RZ, R6, R3 ;  /* 0x00000006ff067219 */ /* 0x008fc80000011603 */
[----:B------:R-:W-:Y:S02]  /*2190*/  SEL R3, R11, R6, !P0 ;  /* 0x000000060b037207 */ /* 0x000fe40004000000 */
[----:B----4-:R-:W-:-:S04]  /*21a0*/  ISETP.NE.AND P1, PT, R16, 0x1, PT ;  /* 0x000000011000780c */ /* 0x010fc80003f25270 */
[----:B------:R-:W-:-:S05]  /*21b0*/  SEL R4, R13, R4, !P1 ;  /* 0x000000040d047207 */ /* 0x000fca0004800000 */
[----:B------:R-:W-:Y:S02]  /*21c0*/  IMAD.IADD R5, R3, 0x1, -R4 ;  /* 0x0000000103057824 */ /* 0x000fe400078e0a04 */
[----:B------:R-:W-:Y:S02]  /*21d0*/  IMAD.IADD R3, R4, 0x1, -R3 ;  /* 0x0000000104037824 */ /* 0x000fe400078e0a03 */
[----:B------:R-:W-:Y:S02]  /*21e0*/  IMAD R13, R5, R16, R13 ;  /* 0x00000010050d7224 */ /* 0x000fe400078e020d */
[----:B------:R-:W-:-:S07]  /*21f0*/  IMAD R11, R3, R2, R11 ;  /* 0x00000002030b7224 */ /* 0x000fce00078e020b */
.L_x_34:
[----:B------:R-:W-:Y:S01]  /*2200*/  VIADD R14, R14, 0x1 ;  /* 0x000000010e0e7836 */ /* 0x000fe20000000000 */
[----:B------:R-:W-:Y:S01]  /*2210*/  PLOP3.LUT P1, PT, PT, PT, PT, 0x80, 0x8 ;  /* 0x000000000008781c */ /* 0x000fe20003f2f070 */
[----:B------:R-:W-:Y:S02]  /*2220*/  IMAD.IADD R21, R13, 0x1, R152 ;  /* 0x000000010d157824 */ /* 0x000fe400078e0298 */
[----:B------:R-:W-:Y:S01]  /*2230*/  IMAD.IADD R20, R11, 0x1, R150 ;  /* 0x000000010b147824 */ /* 0x000fe200078e0296 */
[----:B------:R-:W-:-:S04]  /*2240*/  ISETP.NE.AND P0, PT, R14, 0x2, PT ;  /* 0x000000020e00780c */ /* 0x000fc80003f05270 */
[----:B------:R-:W-:Y:S02]  /*2250*/  SEL R3, RZ, 0x1, P0 ;  /* 0x00000001ff037807 */ /* 0x000fe40000000000 */
[----:B------:R-:W-:Y:S02]  /*2260*/  SEL R14, R14, RZ, P0 ;  /* 0x000000ff0e0e7207 */ /* 0x000fe40000000000 */
[----:B------:R-:W-:Y:S01]  /*2270*/  LOP3.LUT R12, R12, R3, RZ, 0x3c, !PT ;  /* 0x000000030c0c7212 */ /* 0x000fe200078e3cff */
[----:B------:R-:W-:Y:S06]  /*2280*/  @P2 BRA `(.L_x_35) ;  /* 0xfffffff000982947 */ /* 0x000fec000383ffff */
[----:B------:R-:W-:Y:S01]  /*2290*/  UIADD3 UR4, UPT, UPT, UR4, 0x18, URZ ;  /* 0x0000001804047890 */ /* 0x000fe2000fffe0ff */
[----:B------:R-:W-:-:S03]  /*22a0*/  SHF.L.U32 R3, R15, 0x1f, RZ ;  /* 0x0000001f0f037819 */ /* 0x000fc600000006ff */
[----:B------:R-:W-:-:S09]  /*22b0*/  ULEA UR5, UR6, UR4, 0x3 ;  /* 0x0000000406057291 */ /* 0x000fd2000f8e18ff */
[----:B------:R-:W1:Y:S02]  /*22c0*/  SYNCS.PHASECHK.TRANS64.TRYWAIT P0, [UR5], R3 ;  /* 0x00000003ff0075a7 */ /* 0x000e640008001105 */
[----:B-1----:R-:W-:Y:S05]  /*22d0*/  @!P0 BRA `(.L_x_36) ;  /* 0x0000008c00a08947 */ /* 0x002fea0003800000 */
.L_x_127:
[----:B------:R-:W-:-:S04]  /*22e0*/  UIADD3 UR6, UPT, UPT, UR6, 0x1, URZ ;  /* 0x0000000106067890 */ /* 0x000fc8000fffe0ff */
[----:B------:R-:W-:-:S04]  /*22f0*/  UISETP.NE.AND UP0, UPT, UR6, 0x3, UPT ;  /* 0x000000030600788c */ /* 0x000fc8000bf05270 */
[----:B------:R-:W-:Y:S02]  /*2300*/  USEL UR7, URZ, 0x1, UP0 ;  /* 0x00000001ff077887 */ /* 0x000fe40008000000 */
[----:B------:R-:W-:-:S04]  /*2310*/  USEL UR6, UR6, URZ, UP0 ;  /* 0x000000ff06067287 */ /* 0x000fc80008000000 */
[----:B------:R-:W-:Y:S01]  /*2320*/  ULEA UR5, UR6, UR4, 0x3 ;  /* 0x0000000406057291 */ /* 0x000fe2000f8e18ff */
[----:B------:R-:W-:-:S04]  /*2330*/  LOP3.LUT R15, R15, UR7, RZ, 0x3c, !PT ;  /* 0x000000070f0f7c12 */ /* 0x000fc8000f8e3cff */
[----:B-1----:R-:W-:-:S04]  /*2340*/  SHF.L.U32 R3, R15, 0x1f, RZ ;  /* 0x0000001f0f037819 */ /* 0x002fc800000006ff */
[----:B------:R-:W1:Y:S02]  /*2350*/  SYNCS.PHASECHK.TRANS64.TRYWAIT P0, [UR5], R3 ;  /* 0x00000003ff0075a7 */ /* 0x000e640008001105 */
[----:B-1----:R-:W-:Y:S05]  /*2360*/  @!P0 BRA `(.L_x_37) ;  /* 0x0000008c00948947 */ /* 0x002fea0003800000 */
.L_x_129:
[----:B------:R-:W-:-:S04]  /*2370*/  UIADD3 UR6, UPT, UPT, UR6, 0x1, URZ ;  /* 0x0000000106067890 */ /* 0x000fc8000fffe0ff */
[----:B------:R-:W-:-:S04]  /*2380*/  UISETP.NE.AND UP0, UPT, UR6, 0x3, UPT ;  /* 0x000000030600788c */ /* 0x000fc8000bf05270 */
[----:B------:R-:W-:Y:S02]  /*2390*/  USEL UR5, URZ, 0x1, UP0 ;  /* 0x00000001ff057887 */ /* 0x000fe40008000000 */
[----:B------:R-:W-:-:S04]  /*23a0*/  USEL UR6, UR6, URZ, UP0 ;  /* 0x000000ff06067287 */ /* 0x000fc80008000000 */
[----:B------:R-:W-:Y:S01]  /*23b0*/  ULEA UR6, UR6, UR4, 0x3 ;  /* 0x0000000406067291 */ /* 0x000fe2000f8e18ff */
[----:B-1----:R-:W-:-:S04]  /*23c0*/  LOP3.LUT R3, R15, UR5, RZ, 0x3c, !PT ;  /* 0x000000050f037c12 */ /* 0x002fc8000f8e3cff */
[----:B------:R-:W-:Y:S01]  /*23d0*/  SHF.L.U32 R3, R3, 0x1f, RZ ;  /* 0x0000001f03037819 */ /* 0x000fe200000006ff */
[----:B----4-:R-:W-:-:S07]  /*23e0*/  IMAD.U32 R0, RZ, RZ, UR6 ;  /* 0x00000006ff007e24 */ /* 0x010fce000f8e00ff */
.L_x_38:
[----:B-1----:R1:W2:Y:S02]  /*23f0*/  SYNCS.PHASECHK.TRANS64.TRYWAIT P0, [R0+URZ], R3 ;  /* 0x00000003000075a7 */ /* 0x0022a400080011ff */
[----:B--2---:R-:W-:Y:S05]  /*2400*/  @!P0 NANOSLEEP.SYNCS 0x989680 ;  /* 0x009896800000895d */ /* 0x004fea0003900000 */
[----:B------:R-:W2:Y:S02]  /*2410*/  @!P0 SYNCS.PHASECHK.TRANS64 P0, [R0+URZ], R3 ;  /* 0x00000003000085a7 */ /* 0x000ea400080010ff */
[----:B--2---:R-:W-:Y:S05]  /*2420*/  @P0 EXIT ;  /* 0x000000000000094d */ /* 0x004fea0003800000 */
[----:B------:R-:W-:Y:S05]  /*2430*/  BRA `(.L_x_38) ;  /* 0xfffffffc00ec7947 */ /* 0x000fea000383ffff */
.L_x_17:
[----:B------:R-:W-:-:S04]  /*2440*/  UISETP.NE.AND UP1, UPT, UR37, URZ, UPT ;  /* 0x000000ff2500728c */ /* 0x000fc8000bf25270 */
[----:B------:R-:W-:-:S09]  /*2450*/  UISETP.NE.OR UP1, UPT, UR8, 0x1, UP1 ;  /* 0x000000010800788c */ /* 0x000fd20008f25670 */
[----:B------:R-:W-:Y:S05]  /*2460*/  BRA.U UP1, `(.L_x_39) ;  /* 0x0000000501487547 */ /* 0x000fea000b800000 */
[----:B------:R-:W-:Y:S01]  /*2470*/  ISETP.NE.AND P2, PT, R2, RZ, PT ;  /* 0x000000ff0200720c */ /* 0x000fe20003f45270 */
[----:B------:R-:W-:Y:S01]  /*2480*/  IMAD.MOV.U32 R12, RZ, RZ, 0x1 ;  /* 0x00000001ff0c7424 */ /* 0x000fe200078e00ff */
[----:B------:R-:W-:Y:S02]  /*2490*/  CS2R R10, SRZ ;  /* 0x00000000000a7805 */ /* 0x000fe4000001ff00 */
[----:B------:R-:W-:Y:S01]  /*24a0*/  CS2R R8, SRZ ;  /* 0x0000000000087805 */ /* 0x000fe2000001ff00 */
[----:B------:R-:W-:Y:S01]  /*24b0*/  UMOV UR4, 0x400 ;  /* 0x0000040000047882 */ /* 0x000fe20000000000 */
[----:B------:R-:W-:Y:S01]  /*24c0*/  UMOV UR6, URZ ;  /* 0x000000ff00067c82 */ /* 0x000fe20008000000 */
[----:B------:R-:W-:-:S12]  /*24d0*/  ULEA UR37, UR37, UR4, 0x18 ;  /* 0x0000000425257291 */ /* 0x000fd8000f8ec0ff */
.L_x_43:
[----:B------:R-:W-:Y:S02]  /*24e0*/  LEA R0, R8, UR37, 0x3 ;  /* 0x0000002508007c11 */ /* 0x000fe4000f8e18ff */
[----:B------:R-:W-:-:S03]  /*24f0*/  SHF.L.U32 R5, R9, 0x1f, RZ ;  /* 0x0000001f09057819 */ /* 0x000fc600000006ff */
[----:B------:R-:W-:Y:S01]  /*2500*/  VIADD R4, R0, 0xd0 ;  /* 0x000000d000047836 */ /* 0x000fe20000000000 */
[----:B------:R-:W1:Y:S02]  /*2510*/  SYNCS.PHASECHK.TRANS64.TRYWAIT P0, [R0+URZ+0xc0], R5 ;  /* 0x0000c005000075a7 */ /* 0x000e6400080011ff */
[----:B-1----:R-:W-:Y:S05]  /*2520*/  @!P0 BRA `(.L_x_40) ;  /* 0x0000008c003c8947 */ /* 0x002fea0003800000 */
.L_x_130:
[----:B------:R-:W-:Y:S01]  /*2530*/  ULEA UR5, UR6, UR37, 0x3 ;  /* 0x0000002506057291 */ /* 0x000fe2000f8e18ff */
[----:B------:R-:W-:Y:S02]  /*2540*/  PRMT R4, RZ, 0x654, R4 ;  /* 0x00000654ff047816 */ /* 0x000fe40000000004 */
[----:B-1----:R-:W-:Y:S01]  /*2550*/  SHF.L.U32 R5, R12, 0x1f, RZ ;  /* 0x0000001f0c057819 */ /* 0x002fe200000006ff */
[----:B------:R-:W-:Y:S01]  /*2560*/  UIADD3 UR4, UPT, UPT, UR5, 0x80, URZ ;  /* 0x0000008005047890 */ /* 0x000fe2000fffe0ff */
[----:B------:R1:W-:Y:S05]  /*2570*/  SYNCS.ARRIVE.TRANS64.RED.A1T0 RZ, [R4+URZ], RZ ;  /* 0x000000ff04ff79a7 */ /* 0x0003ea00081004ff */
[----:B------:R-:W-:Y:S01]  /*2580*/  IMAD.U32 R7, RZ, RZ, UR4 ;  /* 0x00000004ff077e24 */ /* 0x000fe2000f8e00ff */
[----:B------:R-:W2:Y:S04]  /*2590*/  SYNCS.PHASECHK.TRANS64.TRYWAIT P0, [UR5+0x90], R5 ;  /* 0x00009005ff0075a7 */ /* 0x000ea80008001105 */
[----:B------:R-:W-:Y:S01]  /*25a0*/  PRMT R6, R2, 0x654, R7 ;  /* 0x0000065402067816 */ /* 0x000fe20000000007 */
[----:B-1----:R-:W-:Y:S01]  /*25b0*/  @!P2 IMAD.MOV.U32 R4, RZ, RZ, 0x10 ;  /* 0x00000010ff04a424 */ /* 0x002fe200078e00ff */
[----:B--2---:R-:W-:Y:S06]  /*25c0*/  @!P0 BRA `(.L_x_41) ;  /* 0x0000008c00288947 */ /* 0x004fec0003800000 */
.L_x_132:
[----:B------:R-:W-:Y:S01]  /*25d0*/  ULEA UR4, UR6, UR37, 0x4 ;  /* 0x0000002506047291 */ /* 0x000fe2000f8e20ff */
[----:B------:R-:W-:Y:S01]  /*25e0*/  SEL R3, R6, R3, !P2 ;  /* 0x0000000306037207 */ /* 0x000fe20005000000 */
[----:B------:R-:W-:Y:S01]  /*25f0*/  UIADD3 UR5, UPT, UPT, UR5, 0x80, URZ ;  /* 0x0000008005057890 */ /* 0x000fe2000fffe0ff */
[----:B-1----:R-:W-:Y:S01]  /*2600*/  LEA R0, R11, UR37, 0x3 ;  /* 0x000000250b007c11 */ /* 0x002fe2000f8e18ff */
[----:B------:R-:W-:Y:S01]  /*2610*/  UIADD3 UR4, UPT, UPT, UR4, 0xf0, URZ ;  /* 0x000000f004047890 */ /* 0x000fe2000fffe0ff */
[----:B------:R-:W-:Y:S01]  /*2620*/  SHF.L.U32 R5, R10, 0x1f, RZ ;  /* 0x0000001f0a057819 */ /* 0x000fe200000006ff */
[----:B------:R1:W-:Y:S01]  /*2630*/  @!P2 SYNCS.ARRIVE.TRANS64.RED RZ, [R3+URZ], R4 ;  /* 0x0000000403ffa9a7 */ /* 0x0003e200080004ff */
[----:B------:R-:W-:Y:S01]  /*2640*/  UIADD3 UR6, UPT, UPT, UR6, 0x1, URZ ;  /* 0x0000000106067890 */ /* 0x000fe2000fffe0ff */
[----:B------:R-:W-:-:S03]  /*2650*/  VIADD R8, R8, 0x1 ;  /* 0x0000000108087836 */ /* 0x000fc60000000000 */
[----:B------:R-:W-:Y:S02]  /*2660*/  UISETP.NE.AND UP0, UPT, UR6, 0x2, UPT ;  /* 0x000000020600788c */ /* 0x000fe4000bf05270 */
[----:B------:R-:W-:Y:S06]  /*2670*/  UGETNEXTWORKID.BROADCAST [UR4], [UR5] ;  /* 0x00000000040073ca */ /* 0x000fec0008000100 */
[----:B------:R-:W-:Y:S01]  /*2680*/  USEL UR4, URZ, 0x1, UP0 ;  /* 0x00000001ff047887 */ /* 0x000fe20008000000 */
[----:B------:R-:W-:Y:S01]  /*2690*/  ISETP.NE.AND P0, PT, R8, 0x2, PT ;  /* 0x000000020800780c */ /* 0x000fe20003f05270 */
[----:B------:R-:W-:Y:S01]  /*26a0*/  USEL UR6, UR6, URZ, UP0 ;  /* 0x000000ff06067287 */ /* 0x000fe20008000000 */
[----:B------:R-:W2:Y:S03]  /*26b0*/  SYNCS.PHASECHK.TRANS64.TRYWAIT P1, [R0+URZ+0x80], R5 ;  /* 0x00008005000075a7 */ /* 0x000ea600080211ff */
[----:B------:R-:W-:Y:S01]  /*26c0*/  LOP3.LUT R12, R12, UR4, RZ, 0x3c, !PT ;  /* 0x000000040c0c7c12 */ /* 0x000fe2000f8e3cff */
[----:B-12---:R-:W-:Y:S07]  /*26d0*/  @!P1 BRA `(.L_x_42) ;  /* 0x0000008800fc9947 */ /* 0x006fee0003800000 */
.L_x_133:
[C---:B------:R-:W-:Y:S01]  /*26e0*/  LEA R4, R11.reuse, UR37, 0x4 ;  /* 0x000000250b047c11 */ /* 0x040fe2000f8e20ff */
[----:B-1----:R-:W-:Y:S01]  /*26f0*/  VIADD R0, R0, 0x90 ;  /* 0x0000009000007836 */ /* 0x002fe20000000000 */
[----:B------:R-:W-:Y:S01]  /*2700*/  SEL R8, R8, RZ, P0 ;  /* 0x000000ff08087207 */ /* 0x000fe20000000000 */
[----:B------:R-:W-:-:S03]  /*2710*/  VIADD R11, R11, 0x1 ;  /* 0x000000010b0b7836 */ /* 0x000fc60000000000 */
[----:B------:R-:W1:Y:S01]  /*2720*/  LDS.128 R4, [R4+0xf0] ;  /* 0x0000f00004047984 */ /* 0x000e620000000c00 */
[----:B------:R-:W-:Y:S02]  /*2730*/  PRMT R0, RZ, 0x654, R0 ;  /* 0x00000654ff007816 */ /* 0x000fe40000000000 */
[C---:B------:R-:W-:Y:S01]  /*2740*/  ISETP.NE.AND P1, PT, R11.reuse, 0x2, PT ;  /* 0x000000020b00780c */ /* 0x040fe20003f25270 */
[----:B------:R-:W-:Y:S01]  /*2750*/  @!PT LDS RZ, [RZ] ;  /* 0x00000000fffff984 */ /* 0x000fe20000000800 */
[----:B------:R-:W-:Y:S01]  /*2760*/  @!PT LDS RZ, [RZ] ;  /* 0x00000000fffff984 */ /* 0x000fe20000000800 */
[----:B------:R-:W-:Y:S01]  /*2770*/  @!PT LDS RZ, [RZ] ;  /* 0x00000000fffff984 */ /* 0x000fe20000000800 */
[----:B------:R-:W-:Y:S01]  /*2780*/  @!PT LDS RZ, [RZ] ;  /* 0x00000000fffff984 */ /* 0x000fe20000000800 */
[----:B------:R2:W-:Y:S06]  /*2790*/  MEMBAR.ALL.CTA ;  /* 0x0000000000007992 */ /* 0x0005ec0000008000 */
[----:B--2---:R-:W2:Y:S01]  /*27a0*/  FENCE.VIEW.ASYNC.S ;  /* 0x00000000000073c6 */ /* 0x004ea20000000000 */
[----:B------:R-:W-:Y:S01]  /*27b0*/  SEL R11, R11, RZ, P1 ;  /* 0x000000ff0b0b7207 */ /* 0x000fe20000800000 */
[----:B--2---:R2:W-:Y:S01]  /*27c0*/  SYNCS.ARRIVE.TRANS64.RED.A1T0 RZ, [R0+URZ], RZ ;  /* 0x000000ff00ff79a7 */ /* 0x0045e200081004ff */
[----:B-1----:R-:W-:-:S02]  /*27d0*/  LOP3.LUT P3, RZ, R6, 0x1, RZ, 0xc0, !PT ;  /* 0x0000000106ff7812 */ /* 0x002fc4000786c0ff */
[----:B------:R-:W-:-:S04]  /*27e0*/  SEL R5, RZ, 0x1, P1 ;  /* 0x00000001ff057807 */ /* 0x000fc80000800000 */
[----:B------:R-:W-:Y:S02]  /*27f0*/  LOP3.LUT R10, R10, R5, RZ, 0x3c, !PT ;  /* 0x000000050a0a7212 */ /* 0x000fe400078e3cff */
[----:B--2---:R-:W-:-:S04]  /*2800*/  SEL R0, RZ, 0x1, P0 ;  /* 0x00000001ff007807 */ /* 0x004fc80000000000 */
[----:B------:R-:W-:Y:S01]  /*2810*/  LOP3.LUT R9, R9, R0, RZ, 0x3c, !PT ;  /* 0x0000000009097212 */ /* 0x000fe200078e3cff */
[----:B------:R-:W-:Y:S06]  /*2820*/  @P3 BRA `(.L_x_43) ;  /* 0xfffffffc002c3947 */ /* 0x000fec000383ffff */
[----:B------:R-:W-:Y:S01]  /*2830*/  ULEA UR5, UR6, UR37, 0x3 ;  /* 0x0000002506057291 */ /* 0x000fe2000f8e18ff */
[----:B------:R-:W-:-:S08]  /*2840*/  SHF.L.U32 R3, R12, 0x1f, RZ ;  /* 0x0000001f0c037819 */ /* 0x000fd000000006ff */
[----:B------:R-:W1:Y:S02]  /*2850*/  SYNCS.PHASECHK.TRANS64 P0, [UR5+0x90], R3 ;  /* 0x00009003ff0075a7 */ /* 0x000e640008001005 */
[----:B-1----:R-:W-:Y:S05]  /*2860*/  @P0 BRA `(.L_x_44) ;  /* 0x0000000000080947 */ /* 0x002fea0003800000 */
[----:B------:R-:W1:Y:S02]  /*2870*/  SYNCS.PHASECHK.TRANS64.TRYWAIT P0, [UR5+0x90], R3 ;  /* 0x00009003ff0075a7 */ /* 0x000e640008001105 */
[----:B-1----:R-:W-:Y:S05]  /*2880*/  @!P0 BRA `(.L_x_45) ;  /* 0x0000008800a48947 */ /* 0x002fea0003800000 */
.L_x_44:
[----:B------:R-:W-:-:S04]  /*2890*/  UIADD3 UR4, UPT, UPT, UR6, 0x1, URZ ;  /* 0x0000000106047890 */ /* 0x000fc8000fffe0ff */
[----:B------:R-:W-:-:S04]  /*28a0*/  UISETP.NE.AND UP0, UPT, UR4, 0x2, UPT ;  /* 0x000000020400788c */ /* 0x000fc8000bf05270 */
[----:B------:R-:W-:Y:S02]  /*28b0*/  USEL UR7, URZ, 0x1, UP0 ;  /* 0x00000001ff077887 */ /* 0x000fe40008000000 */
[----:B------:R-:W-:-:S04]  /*28c0*/  USEL UR4, UR4, URZ, UP0 ;  /* 0x000000ff04047287 */ /* 0x000fc80008000000 */
[----:B------:R-:W-:Y:S01]  /*28d0*/  ULEA UR4, UR4, UR37, 0x3 ;  /* 0x0000002504047291 */ /* 0x000fe2000f8e18ff */
[----:B-1----:R-:W-:-:S04]  /*28e0*/  LOP3.LUT R3, R12, UR7, RZ, 0x3c, !PT ;  /* 0x000000070c037c12 */ /* 0x002fc8000f8e3cff */
[----:B------:R-:W-:-:S04]  /*28f0*/  SHF.L.U32 R0, R3, 0x1f, RZ ;  /* 0x0000001f03007819 */ /* 0x000fc800000006ff */
[----:B------:R-:W1:Y:S02]  /*2900*/  SYNCS.PHASECHK.TRANS64 P0, [UR4+0x90], R0 ;  /* 0x00009000ff0075a7 */ /* 0x000e640008001004 */
[----:B-1----:R-:W-:Y:S05]  /*2910*/  @P0 EXIT ;  /* 0x000000000000094d */ /* 0x002fea0003800000 */
[----:B------:R-:W-:Y:S02]  /*2920*/  SHF.L.U32 R3, R3, 0x1f, RZ ;  /* 0x0000001f03037819 */ /* 0x000fe400000006ff */
[----:B------:R-:W-:-:S07]  /*2930*/  MOV R0, UR4 ;  /* 0x0000000400007c02 */ /* 0x000fce0008000f00 */
.L_x_46:
[----:B-1----:R1:W2:Y:S02]  /*2940*/  SYNCS.PHASECHK.TRANS64.TRYWAIT P0, [R0+URZ+0x90], R3 ;  /* 0x00009003000075a7 */ /* 0x0022a400080011ff */
[----:B--2---:R-:W-:Y:S05]  /*2950*/  @!P0 NANOSLEEP.SYNCS 0x989680 ;  /* 0x009896800000895d */ /* 0x004fea0003900000 */
[----:B------:R-:W2:Y:S02]  /*2960*/  @!P0 SYNCS.PHASECHK.TRANS64 P0, [R0+URZ+0x90], R3 ;  /* 0x00009003000085a7 */ /* 0x000ea400080010ff */
[----:B--2---:R-:W-:Y:S05]  /*2970*/  @P0 EXIT ;  /* 0x000000000000094d */ /* 0x004fea0003800000 */
[----:B------:R-:W-:Y:S05]  /*2980*/  BRA `(.L_x_46) ;  /* 0xfffffffc00ec7947 */ /* 0x000fea000383ffff */
.L_x_39:
[----:B------:R-:W-:-:S09]  /*2990*/  UISETP.NE.AND UP1, UPT, UR8, URZ, UPT ;  /* 0x000000ff0800728c */ /* 0x000fd2000bf25270 */
[----:B------:R-:W-:Y:S05]  /*29a0*/  BRA.U UP1, `(.L_x_47) ;  /* 0x0000000d016c7547 */ /* 0x000fea000b800000 */
[----:B------:R-:W-:Y:S01]  /*29b0*/  UMOV UR4, 0x40 ;  /* 0x0000004000047882 */ /* 0x000fe20000000000 */
[----:B------:R-:W-:Y:S01]  /*29c0*/  NOP ;  /* 0x0000000000007918 */ /* 0x000fe20000000000 */
[----:B------:R-:W-:Y:S01]  /*29d0*/  ULEA UR4, UR37, UR4, 0x18 ;  /* 0x0000000425047291 */ /* 0x000fe2000f8ec0ff */
[----:B------:R-:W-:Y:S02]  /*29e0*/  UMOV UR5, 0x400 ;  /* 0x0000040000057882 */ /* 0x000fe40000000000 */
[----:B------:R-:W-:-:S06]  /*29f0*/  ULEA UR37, UR37, UR5, 0x18 ;  /* 0x0000000525257291 */ /* 0x000fcc000f8ec0ff */
[----:B------:R-:W1:Y:S02]  /*2a00*/  LDS.U8 R0, [UR4+0x1c] ;  /* 0x00001c04ff007984 */ /* 0x000e640008000000 */
[----:B-1----:R-:W-:-:S13]  /*2a10*/  ISETP.NE.AND P0, PT, R0, RZ, PT ;  /* 0x000000ff0000720c */ /* 0x002fda0003f05270 */
[----:B------:R-:W-:Y:S05]  /*2a20*/  @P0 BRA `(.L_x_48) ;  /* 0x0000000000580947 */ /* 0x000fea0003800000 */
[----:B------:R-:W-:-:S13]  /*2a30*/  ELECT P0, URZ, PT ;  /* 0x0000000000ff782f */ /* 0x000fda0003800000 */
[----:B------:R-:W-:Y:S05]  /*2a40*/  @!P0 BRA `(.L_x_49) ;  /* 0x0000000000608947 */ /* 0x000fea0003800000 */
[----:B------:R-:W-:Y:S01]  /*2a50*/  UMOV UR5, 0x10 ;  /* 0x0000001000057882 */ /* 0x000fe20000000000 */
[----:B------:R-:W-:Y:S01]  /*2a60*/  HFMA2 R0, -RZ, RZ, 0, 5.9604644775390625e-08 ;  /* 0x00000001ff007431 */ /* 0x000fe200000001ff */
[----:B------:R-:W-:-:S03]  /*2a70*/  MOV R2, 0xffff ;  /* 0x0000ffff00027802 */ /* 0x000fc60000000f00 */
[----:B------:R-:W-:Y:S04]  /*2a80*/  DEPBAR.LE SB1, 0x36 ;  /* 0x00009d800000791a */ /* 0x000fe80000000000 */
[----:B------:R-:W1:Y:S02]  /*2a90*/  UTCATOMSWS.FIND_AND_SET.ALIGN UP0, UR5, UR5 ;  /* 0x00000005000575e3 */ /* 0x000e640008000800 */
[----:B-1----:R-:W-:Y:S01]  /*2aa0*/  MOV R3, UR5 ;  /* 0x0000000500037c02 */ /* 0x002fe20008000f00 */
[----:B------:R-:W-:Y:S06]  /*2ab0*/  BRA.U UP0, `(.L_x_50) ;  /* 0x0000000100187547 */ /* 0x000fec000b800000 */
.L_x_51:
[----:B------:R-:W-:Y:S05]  /*2ac0*/  NANOSLEEP 0x64 ;  /* 0x000000640000795d */ /* 0x000fea0003800000 */
[----:B------:R-:W-:-:S05]  /*2ad0*/  UMOV UR5, 0x10 ;  /* 0x0000001000057882 */ /* 0x000fca0000000000 */
[----:B------:R-:W-:Y:S04]  /*2ae0*/  DEPBAR.LE SB1, 0x36 ;  /* 0x00009d800000791a */ /* 0x000fe80000000000 */
[----:B------:R-:W1:Y:S02]  /*2af0*/  UTCATOMSWS.FIND_AND_SET.ALIGN UP0, UR5, UR5 ;  /* 0x00000005000575e3 */ /* 0x000e640008000800 */
[----:B-1----:R-:W-:Y:S01]  /*2b00*/  MOV R3, UR5 ;  /* 0x0000000500037c02 */ /* 0x002fe20008000f00 */
[----:B------:R-:W-:Y:S05]  /*2b10*/  BRA.U !UP0, `(.L_x_51) ;  /* 0xfffffffd08e87547 */ /* 0x000fea000b83ffff */
.L_x_50:
[-C--:B------:R-:W-:Y:S02]  /*2b20*/  SHF.L.U32 R2, R2, R3.reuse, RZ ;  /* 0x0000000302027219 */ /* 0x080fe400000006ff */
[----:B------:R-:W-:Y:S01]  /*2b30*/  SHF.L.U32 R0, R0, R3, RZ ;  /* 0x0000000300007219 */ /* 0x000fe200000006ff */
[----:B------:R-:W-:Y:S02]  /*2b40*/  IMAD.SHL.U32 R3, R3, 0x20, RZ ;  /* 0x0000002003037824 */ /* 0x000fe400078e00ff */
[----:B------:R1:W-:Y:S04]  /*2b50*/  ATOMS.OR RZ, [UR4+0x14], R2 ;  /* 0x00001402ffff798c */ /* 0x0003e8000b000004 */
[----:B------:R1:W-:Y:S04]  /*2b60*/  ATOMS.OR RZ, [UR4+0x18], R0 ;  /* 0x00001800ffff798c */ /* 0x0003e8000b000004 */
[----:B------:R1:W-:Y:S01]  /*2b70*/  STS [UR37+0x110], R3 ;  /* 0x00011003ff007988 */ /* 0x0003e20008000825 */
[----:B------:R-:W-:Y:S05]  /*2b80*/  BRA `(.L_x_49) ;  /* 0x0000000000107947 */ /* 0x000fea0003800000 */
.L_x_48:
[----:B------:R-:W-:Y:S02]  /*2b90*/  MOV R0, 0xffffffff ;  /* 0xffffffff00007802 */ /* 0x000fe40000000f00 */
[----:B------:R-:W-:-:S03]  /*2ba0*/  MOV R2, 0x2bd0 ;  /* 0x00002bd000027802 */ /* 0x000fc60000000f00 */
[----:B------:R1:W-:Y:S04]  /*2bb0*/  STS [UR37+0x110], R0 ;  /* 0x00011000ff007988 */ /* 0x0003e80008000825 */
[----:B-1-3-5:R-:W-:Y:S05]  /*2bc0*/  CALL.REL.NOINC `($__internal_1_$__cuda_sm10x_tcgen05_guardrail_trap_phase_invalid_during_alloc) ;  /* 0x0000008c00b87944 */ /* 0x02afea0003c00000 */
.L_x_49:
[----:B------:R-:W-:Y:S05]  /*2bd0*/  WARPSYNC.ALL ;  /* 0x0000000000007948 */ /* 0x000fea0003800000 */
[----:B------:R-:W2:Y:S01]  /*2be0*/  S2UR UR5, SR_CgaCtaId ;  /* 0x00000000000579c3 */ /* 0x000ea20000008800 */
[----:B------:R-:W-:Y:S01]  /*2bf0*/  UMOV UR4, 0x400 ;  /* 0x0000040000047882 */ /* 0x000fe20000000000 */
[----:B------:R-:W-:-:S06]  /*2c00*/  NOP ;  /* 0x0000000000007918 */ /* 0x000fcc0000000000 */
[----:B------:R-:W-:Y:S06]  /*2c10*/  BAR.ARV 0x6, 0xa0 ;  /* 0x0182800000007b1d */ /* 0x000fec0000002000 */
[----:B------:R-:W4:Y:S01]  /*2c20*/  LDCU UR7, c[0x0][0x38c] ;  /* 0x00007180ff0777ac */ /* 0x000f220008000800 */
[----:B------:R-:W-:Y:S01]  /*2c30*/  IMAD.MOV.U32 R11, RZ, RZ, 0x1 ;  /* 0x00000001ff0b7424 */ /* 0x000fe200078e00ff */
[----:B------:R-:W-:Y:S01]  /*2c40*/  CS2R R8, SRZ ;  /* 0x0000000000087805 */ /* 0x000fe2000001ff00 */
[----:B------:R-:W-:Y:S01]  /*2c50*/  IMAD.MOV.U32 R10, RZ, RZ, RZ ;  /* 0x000000ffff0a7224 */ /* 0x000fe200078e00ff */
[----:B------:R-:W3:Y:S01]  /*2c60*/  LDCU UR6, c[0x0][0x38c] ;  /* 0x00007180ff0677ac */ /* 0x000ee20008000800 */
[----:B------:R-:W-:Y:S01]  /*2c70*/  UMOV UR15, URZ ;  /* 0x000000ff000f7c82 */ /* 0x000fe20008000000 */
[----:B------:R-:W-:Y:S01]  /*2c80*/  UMOV UR14, URZ ;  /* 0x000000ff000e7c82 */ /* 0x000fe20008000000 */
[----:B--2---:R-:W-:Y:S01]  /*2c90*/  ULEA UR5, UR5, UR4, 0x18 ;  /* 0x0000000405057291 */ /* 0x004fe2000f8ec0ff */
[----:B------:R-:W-:Y:S01]  /*2ca0*/  UMOV UR24, 0x0 ;  /* 0x0000000000187882 */ /* 0x000fe20000000000 */
[----:B------:R-:W-:-:S02]  /*2cb0*/  UMOV UR25, 0x84004a0 ;  /* 0x084004a000197882 */ /* 0x000fc40000000000 */
[----:B------:R-:W-:Y:S02]  /*2cc0*/  UIADD3 UR10, UPT, UPT, UR5, 0xc400, URZ ;  /* 0x0000c400050a7890 */ /* 0x000fe4000fffe0ff */
[----:B------:R-:W-:Y:S02]  /*2cd0*/  UIADD3 UR11, UPT, UPT, UR5, 0x18400, URZ ;  /* 0x00018400050b7890 */ /* 0x000fe4000fffe0ff */
[----:B----4-:R-:W-:Y:S01]  /*2ce0*/  UIADD3 UR7, UPT, UPT, UR7, 0x7f, URZ ;  /* 0x0000007f07077890 */ /* 0x010fe2000fffe0ff */
[----:B-1----:R-:W1:Y:S01]  /*2cf0*/  LDS R0, [UR5+0x110] ;  /* 0x00011005ff007984 */ /* 0x002e620008000800 */
[----:B------:R-:W-:Y:S02]  /*2d00*/  USHF.R.U32.HI UR10, URZ, 0x4, UR10 ;  /* 0x00000004ff0a7899 */ /* 0x000fe4000801160a */
[----:B------:R-:W-:Y:S02]  /*2d10*/  USHF.R.S32.HI UR4, URZ, 0x1f, UR7 ;  /* 0x0000001fff047899 */ /* 0x000fe40008011407 */
[----:B------:R-:W-:-:S02]  /*2d20*/  USHF.R.U32.HI UR11, URZ, 0x4, UR11 ;  /* 0x00000004ff0b7899 */ /* 0x000fc4000801160b */
[----:B------:R-:W-:Y:S02]  /*2d30*/  ULEA.HI UR4, UR4, UR7, URZ, 0x7 ;  /* 0x0000000704047291 */ /* 0x000fe4000f8f38ff */
[----:B------:R-:W-:Y:S02]  /*2d40*/  ULOP3.LUT UR10, UR10, 0x3fff, URZ, 0xc0, !UPT ;  /* 0x00003fff0a0a7892 */ /* 0x000fe4000f8ec0ff */
[----:B------:R-:W-:Y:S02]  /*2d50*/  USHF.R.S32.HI UR4, URZ, 0x7, UR4 ;  /* 0x00000007ff047899 */ /* 0x000fe40008011404 */
[----:B------:R-:W-:Y:S02]  /*2d60*/  ULOP3.LUT UR11, UR11, 0x3fff, URZ, 0xc0, !UPT ;  /* 0x00003fff0b0b7892 */ /* 0x000fe4000f8ec0ff */
[----:B------:R-:W-:Y:S01]  /*2d70*/  UISETP.LT.AND UP0, UPT, UR4, 0x1, UPT ;  /* 0x000000010400788c */ /* 0x000fe2000bf01270 */
[----:B------:R-:W-:Y:S01]  /*2d80*/  UMOV UR22, 0x0 ;  /* 0x0000000000167882 */ /* 0x000fe20000000000 */
[----:B------:R-:W-:-:S02]  /*2d90*/  UMOV UR23, 0x84004a0 ;  /* 0x084004a000177882 */ /* 0x000fc40000000000 */
[----:B------:R-:W-:Y:S02]  /*2da0*/  USEL UR9, UR4, 0x1, !UP0 ;  /* 0x0000000104097887 */ /* 0x000fe4000c000000 */
[----:B------:R-:W-:Y:S02]  /*2db0*/  ULOP3.LUT UR10, UR10, 0x10000, URZ, 0xfc, !UPT ;  /* 0x000100000a0a7892 */ /* 0x000fe4000f8efcff */
[----:B------:R-:W-:Y:S02]  /*2dc0*/  ULOP3.LUT UR11, UR11, 0x10000, URZ, 0xfc, !UPT ;  /* 0x000100000b0b7892 */ /* 0x000fe4000f8efcff */
[----:B------:R-:W-:Y:S02]  /*2dd0*/  UIADD3 UR9, UPT, UPT, -UR9, URZ, URZ ;  /* 0x000000ff09097290 */ /* 0x000fe4000fffe1ff */
[----:B---3--:R-:W-:Y:S01]  /*2de0*/  UISETP.GE.AND UP3, UPT, UR6, 0x1, UPT ;  /* 0x000000010600788c */ /* 0x008fe2000bf66270 */
[----:B------:R-:W-:Y:S01]  /*2df0*/  UMOV UR20, 0x0 ;  /* 0x0000000000147882 */ /* 0x000fe20000000000 */
[----:B------:R-:W-:Y:S01]  /*2e00*/  UMOV UR21, 0x84004a0 ;  /* 0x084004a000157882 */ /* 0x000fe20000000000 */
[----:B------:R-:W-:Y:S01]  /*2e10*/  UMOV UR18, 0x0 ;  /* 0x0000000000127882 */ /* 0x000fe20000000000 */
[----:B------:R-:W-:Y:S01]  /*2e20*/  UMOV UR19, 0x84004a0 ;  /* 0x084004a000137882 */ /* 0x000fe20000000000 */
[----:B-1----:R-:W-:-:S15]  /*2e30*/  R2UR UR16, R0 ;  /* 0x00000000001072ca */ /* 0x002fde00000e0000 */
.L_x_58:
[----:B------:R-:W-:Y:S02]  /*2e40*/  LEA R0, R10, UR5, 0x3 ;  /* 0x000000050a007c11 */ /* 0x000fe4000f8e18ff */
[----:B------:R-:W-:Y:S02]  /*2e50*/  SHF.L.U32 R5, R9, 0x1f, RZ ;  /* 0x0000001f09057819 */ /* 0x000fe400000006ff */
[----:B------:R-:W-:Y:S01]  /*2e60*/  PLOP3.LUT P0, PT, PT, PT, UP3, 0x80, 0x8 ;  /* 0x000000000008781c */ /* 0x000fe20003f0f038 */
[----:B------:R-:W-:Y:S01]  /*2e70*/  VIADD R3, R0, 0x90 ;  /* 0x0000009000037836 */ /* 0x000fe20000000000 */
[----:B-1----:R-:W1:Y:S02]  /*2e80*/  SYNCS.PHASECHK.TRANS64.TRYWAIT P1, [R0+URZ+0x80], R5 ;  /* 0x00008005000075a7 */ /* 0x002e6400080211ff */
[----:B-1-3--:R-:W-:Y:S09]  /*2e90*/  @!P1 BRA `(.L_x_52) ;  /* 0x0000008400389947 */ /* 0x00aff20003800000 */
.L_x_135:
[----:B------:R-:W-:Y:S01]  /*2ea0*/  LEA R4, R10, UR5, 0x4 ;  /* 0x000000050a047c11 */ /* 0x000fe2000f8e20ff */
[----:B------:R-:W-:Y:S01]  /*2eb0*/  @UP3 ULEA UR6, UR14, UR5, 0x3 ;  /* 0x000000050e063291 */ /* 0x000fe2000f8e18ff */
[----:B------:R-:W-:Y:S01]  /*2ec0*/  PLOP3.LUT P2, PT, PT, PT, PT, 0x80, 0x8 ;  /* 0x000000000008781c */ /* 0x000fe20003f4f070 */
[----:B------:R-:W-:Y:S01]  /*2ed0*/  ULEA UR7, UR15, UR5, 0x3 ;  /* 0x000000050f077291 */ /* 0x000fe2000f8e18ff */
[----:B------:R-:W-:Y:S01]  /*2ee0*/  PRMT R3, RZ, 0x654, R3 ;  /* 0x00000654ff037816 */ /* 0x000fe20000000003 */
[----:B------:R-:W-:Y:S01]  /*2ef0*/  ULEA UR8, UR15, UR16, 0x8 ;  /* 0x000000100f087291 */ /* 0x000fe2000f8e40ff */
[----:B-1----:R-:W1:Y:S01]  /*2f00*/  LDS.128 R4, [R4+0xf0] ;  /* 0x0000f00004047984 */ /* 0x002e620000000c00 */
[----:B------:R-:W-:Y:S02]  /*2f10*/  @P0 SHF.L.U32 R2, R8, 0x1f, RZ ;  /* 0x0000001f08020819 */ /* 0x000fe400000006ff */
[----:B------:R-:W-:Y:S01]  /*2f20*/  SHF.L.U32 R0, R11, 0x1f, RZ ;  /* 0x0000001f0b007819 */ /* 0x000fe200000006ff */
[----:B------:R-:W-:Y:S01]  /*2f30*/  @!PT LDS RZ, [RZ] ;  /* 0x00000000fffff984 */ /* 0x000fe20000000800 */
[----:B------:R-:W-:Y:S01]  /*2f40*/  @!PT LDS RZ, [RZ] ;  /* 0x00000000fffff984 */ /* 0x000fe20000000800 */
[----:B------:R-:W-:Y:S01]  /*2f50*/  @!PT LDS RZ, [RZ] ;  /* 0x00000000fffff984 */ /* 0x000fe20000000800 */
[----:B------:R-:W-:Y:S01]  /*2f60*/  @!PT LDS RZ, [RZ] ;  /* 0x00000000fffff984 */ /* 0x000fe20000000800 */
[----:B------:R2:W-:Y:S06]  /*2f70*/  MEMBAR.ALL.CTA ;  /* 0x0000000000007992 */ /* 0x0005ec0000008000 */
[----:B--2---:R-:W2:Y:S02]  /*2f80*/  FENCE.VIEW.ASYNC.S ;  /* 0x00000000000073c6 */ /* 0x004ea40000000000 */
[----:B--2---:R2:W-:Y:S01]  /*2f90*/  SYNCS.ARRIVE.TRANS64.RED.A1T0 RZ, [R3+URZ], RZ ;  /* 0x000000ff03ff79a7 */ /* 0x0045e200081004ff */
[----:B------:R2:W3:Y:S01]  /*2fa0*/  @P0 SYNCS.PHASECHK.TRANS64.TRYWAIT P2, [UR6], R2 ;  /* 0x00000002ff0005a7 */ /* 0x0004e20008041106 */
[----:B-1----:R-:W-:Y:S01]  /*2fb0*/  LOP3.LUT P1, RZ, R6, 0x1, RZ, 0xc0, !PT ;  /* 0x0000000106ff7812 */ /* 0x002fe2000782c0ff */
[----:B------:R-:W1:Y:S02]  /*2fc0*/  SYNCS.PHASECHK.TRANS64.TRYWAIT P0, [UR7+0xb0], R0 ;  /* 0x0000b000ff0075a7 */ /* 0x000e640008001107 */
[----:B-123--:R-:W-:Y:S10]  /*2fd0*/  @!P0 BRA `(.L_x_53) ;  /* 0x0000008000fc8947 */ /* 0x00eff40003800000 */
.L_x_137:
[----:B------:R-:W-:Y:S01]  /*2fe0*/  IADD3 R10, PT, PT, R10, 0x1, RZ ;  /* 0x000000010a0a7810 */ /* 0x000fe20007ffe0ff */
[----:B------:R-:W-:Y:S06]  /*2ff0*/  BRA.U !UP3, `(.L_x_54) ;  /* 0x000000010bc07547 */ /* 0x000fec000b800000 */
[----:B------:R-:W-:Y:S01]  /*3000*/  UPLOP3.LUT UP4, UPT, UPT, UPT, UPT, 0x40, 0x4 ;  /* 0x000000000004789c */ /* 0x000fe20003f8e870 */
[----:B------:R-:W-:Y:S01]  /*3010*/  UMOV UR13, UR9 ;  /* 0x00000009000d7c82 */ /* 0x000fe20008000000 */
[----:B------:R-:W-:Y:S01]  /*3020*/  UMOV UR12, UR4 ;  /* 0x00000004000c7c82 */ /* 0x000fe20008000000 */
[----:B------:R-:W-:-:S08]  /*3030*/  UMOV UR17, UR14 ;  /* 0x0000000e00117c82 */ /* 0x000fd00008000000 */
.L_x_57:
[----:B------:R-:W-:Y:S02]  /*3040*/  UIADD3 UR13, UPT, UPT, UR13, 0x1, URZ ;  /* 0x000000010d0d7890 */ /* 0x000fe4000fffe0ff */
[----:B--2---:R-:W-:Y:S02]  /*3050*/  ULEA UR6, UR17, UR5, 0x3 ;  /* 0x0000000511067291 */ /* 0x004fe4000f8e18ff */
[----:B------:R-:W-:Y:S01]  /*3060*/  UISETP.NE.AND UP0, UPT, UR13, URZ, UPT ;  /* 0x000000ff0d00728c */ /* 0x000fe2000bf05270 */
[----:B---3--:R-:W-:Y:S10]  /*3070*/  @P2 BRA `(.L_x_55) ;  /* 0x00000000000c2947 */ /* 0x008ff40003800000 */
[----:B-1----:R-:W-:Y:S04]  /*3080*/  SHF.L.U32 R3, R8, 0x1f, RZ ;  /* 0x0000001f08037819 */ /* 0x002fe800000006ff */
[----:B------:R-:W1:Y:S02]  /*3090*/  SYNCS.PHASECHK.TRANS64.TRYWAIT P0, [UR6], R3 ;  /* 0x00000003ff0075a7 */ /* 0x000e640008001106 */
[----:B-1----:R-:W-:Y:S05]  /*30a0*/  @!P0 BRA `(.L_x_56) ;  /* 0x0000008000e08947 */ /* 0x002fea0003800000 */
.L_x_55:
[----:B------:R-:W-:Y:S01]  /*30b0*/  UISETP.NE.AND UP1, UPT, UR12, 0x1, UPT ;  /* 0x000000010c00788c */ /* 0x000fe2000bf25270 */
[----:B------:R-:W-:Y:S01]  /*30c0*/  PLOP3.LUT P2, PT, PT, PT, PT, 0x80, 0x8 ;  /* 0x000000000008781c */ /* 0x000fe20003f4f070 */
[----:B------:R-:W-:Y:S02]  /*30d0*/  UIADD3 UR14, UPT, UPT, UR17, 0x1, URZ ;  /* 0x00000001110e7890 */ /* 0x000fe4000fffe0ff */
[----:B------:R-:W-:Y:S02]  /*30e0*/  ULEA UR28, UR17, UR11, 0xb ;  /* 0x0000000b111c7291 */ /* 0x000fe4000f8e58ff */
[----:B------:R-:W-:Y:S01]  /*30f0*/  UISETP.NE.AND UP2, UPT, UR14, 0x3, UPT ;  /* 0x000000030e00788c */ /* 0x000fe2000bf45270 */
[----:B------:R-:W-:Y:S01]  /*3100*/  PLOP3.LUT P0, PT, PT, PT, UP1, 0x80, 0x8 ;  /* 0x000000000008781c */ /* 0x000fe20003f0f018 */
[----:B------:R-:W-:Y:S02]  /*3110*/  UIADD3 UR40, UPT, UPT, UR28, 0x2, URZ ;  /* 0x000000021c287890 */ /* 0x000fe4000fffe0ff */
[----:B------:R-:W-:Y:S02]  /*3120*/  USEL UR27, URZ, 0x1, UP2 ;  /* 0x00000001ff1b7887 */ /* 0x000fe40009000000 */
[----:B------:R-:W-:Y:S02]  /*3130*/  USEL UR14, UR14, URZ, UP2 ;  /* 0x000000ff0e0e7287 */ /* 0x000fe40009000000 */
[----:B------:R-:W-:Y:S02]  /*3140*/  UIADD3 UR36, UPT, UPT, UR28, 0x4, URZ ;  /* 0x000000041c247890 */ /* 0x000fe4000fffe0ff */
[----:B------:R-:W-:Y:S01]  /*3150*/  @UP1 ULEA UR26, UR14, UR5, 0x3 ;  /* 0x000000050e1a1291 */ /* 0x000fe2000f8e18ff */
[----:B------:R-:W-:Y:S01]  /*3160*/  LOP3.LUT R8, R8, UR27, RZ, 0x3c, !PT ;  /* 0x0000001b08087c12 */ /* 0x000fe2000f8e3cff */
[----:B------:R-:W-:Y:S02]  /*3170*/  UIADD3 UR32, UPT, UPT, UR28, 0x6, URZ ;  /* 0x000000061c207890 */ /* 0x000fe4000fffe0ff */
[----:B------:R-:W-:Y:S01]  /*3180*/  UIADD3 UR6, UPT, UPT, UR6, 0x18, URZ ;  /* 0x0000001806067890 */ /* 0x000fe2000fffe0ff */
[----:B-1----:R-:W-:Y:S01]  /*3190*/  @P0 SHF.L.U32 R0, R8, 0x1f, RZ ;  /* 0x0000001f08000819 */ /* 0x002fe200000006ff */
[----:B------:R-:W-:Y:S01]  /*31a0*/  UIADD3 UR12, UPT, UPT, UR12, -0x1, URZ ;  /* 0xffffffff0c0c7890 */ /* 0x000fe2000fffe0ff */
[----:B------:R-:W-:Y:S02]  /*31b0*/  UMOV UR29, 0x40004040 ;  /* 0x40004040001d7882 */ /* 0x000fe40000000000 */
[----:B------:R2:W3:Y:S01]  /*31c0*/  @P0 SYNCS.PHASECHK.TRANS64.TRYWAIT P2, [UR26], R0 ;  /* 0x00000000ff0005a7 */ /* 0x0004e2000804111a */
[----:B------:R-:W-:Y:S01]  /*31d0*/  ULEA UR26, UR17, UR10, 0xa ;  /* 0x0000000a111a7291 */ /* 0x000fe2000f8e50ff */
[----:B------:R-:W-:Y:S01]  /*31e0*/  UMOV UR27, 0x40004040 ;  /* 0x40004040001b7882 */ /* 0x000fe20000000000 */
[----:B------:R-:W-:Y:S02]  /*31f0*/  UMOV UR41, 0x40004040 ;  /* 0x4000404000297882 */ /* 0x000fe40000000000 */
[----:B------:R-:W-:Y:S02]  /*3200*/  UIADD3 UR38, UPT, UPT, UR26, 0x2, URZ ;  /* 0x000000021a267890 */ /* 0x000fe4000fffe0ff */
[----:B------:R-:W-:Y:S02]  /*3210*/  UIADD3 UR34, UPT, UPT, UR26, 0x4, URZ ;  /* 0x000000041a227890 */ /* 0x000fe4000fffe0ff */
[----:B------:R-:W-:Y:S01]  /*3220*/  UIADD3 UR30, UPT, UPT, UR26, 0x6, URZ ;  /* 0x000000061a1e7890 */ /* 0x000fe2000fffe0ff */
[----:B------:R2:W-:Y:S01]  /*3230*/  UTCIMMA gdesc[UR26], gdesc[UR28], tmem[UR8], tmem[UR24], idesc[UR25], UP4 ;  /* 0x00ff181c1a0075ea */ /* 0x0005e2000a000108 */
[----:B------:R-:W-:Y:S01]  /*3240*/  UPLOP3.LUT UP4, UPT, UPT, UPT, UPT, 0x80, 0x8 ;  /* 0x000000000008789c */ /* 0x000fe20003f8f070 */
[----:B------:R-:W-:Y:S01]  /*3250*/  UMOV UR39, 0x40004040 ;  /* 0x4000404000277882 */ /* 0x000fe20000000000 */
[----:B------:R-:W-:Y:S01]  /*3260*/  UMOV UR37, 0x40004040 ;  /* 0x4000404000257882 */ /* 0x000fe20000000000 */
[----:B------:R2:W-:Y:S01]  /*3270*/  UTCIMMA gdesc[UR38], gdesc[UR40], tmem[UR8], tmem[UR22], idesc[UR23], UPT ;  /* 0x00ff1628260075ea */ /* 0x0005e2000b800108 */
[----:B------:R-:W-:Y:S01]  /*3280*/  UMOV UR35, 0x40004040 ;  /* 0x4000404000237882 */ /* 0x000fe20000000000 */
[----:B------:R-:W-:Y:S01]  /*3290*/  UMOV UR33, 0x40004040 ;  /* 0x4000404000217882 */ /* 0x000fe20000000000 */
[----:B------:R-:W-:Y:S01]  /*32a0*/  UMOV UR31, 0x40004040 ;  /* 0x40004040001f7882 */ /* 0x000fe20000000000 */
[----:B------:R2:W-:Y:S01]  /*32b0*/  UTCIMMA gdesc[UR34], gdesc[UR36], tmem[UR8], tmem[UR20], idesc[UR21], UPT ;  /* 0x00ff1424220075ea */ /* 0x0005e2000b800108 */
[----:B------:R2:W-:Y:S01]  /*32c0*/  UTCIMMA gdesc[UR30], gdesc[UR32], tmem[UR8], tmem[UR18], idesc[UR19], UPT ;  /* 0x00ff12201e0075ea */ /* 0x0005e2000b800108 */
[----:B------:R2:W-:Y:S01]  /*32d0*/  UTCBAR [UR6], URZ ;  /* 0x000000ff060073e9 */ /* 0x0005e200080000ff */
[----:B------:R-:W-:Y:S01]  /*32e0*/  UMOV UR17, UR14 ;  /* 0x0000000e00117c82 */ /* 0x000fe20008000000 */
[----:B------:R-:W-:Y:S05]  /*32f0*/  BRA.U UP0, `(.L_x_57) ;  /* 0xfffffffd00507547 */ /* 0x000fea000b83ffff */
.L_x_54:
[----:B------:R-:W-:Y:S01]  /*3300*/  UIADD3 UR15, UPT, UPT, UR15, 0x1, URZ ;  /* 0x000000010f0f7890 */ /* 0x000fe2000fffe0ff */
[C---:B------:R-:W-:Y:S01]  /*3310*/  ISETP.NE.AND P0, PT, R10.reuse, 0x2, PT ;  /* 0x000000020a00780c */ /* 0x040fe20003f05270 */
[----:B------:R-:W-:Y:S02]  /*3320*/  UIADD3 UR7, UPT, UPT, UR7, 0xa0, URZ ;  /* 0x000000a007077890 */ /* 0x000fe4000fffe0ff */
[----:B------:R-:W-:Y:S01]  /*3330*/  UISETP.NE.AND UP0, UPT, UR15, 0x2, UPT ;  /* 0x000000020f00788c */ /* 0x000fe2000bf05270 */
[----:B-12---:R-:W-:Y:S02]  /*3340*/  SEL R0, RZ, 0x1, P0 ;  /* 0x00000001ff007807 */ /* 0x006fe40000000000 */
[----:B------:R-:W-:Y:S01]  /*3350*/  SEL R10, R10, RZ, P0 ;  /* 0x000000ff0a0a7207 */ /* 0x000fe20000000000 */
[----:B------:R-:W-:Y:S01]  /*3360*/  USEL UR6, URZ, 0x1, UP0 ;  /* 0x00000001ff067887 */ /* 0x000fe20008000000 */
[----:B------:R-:W-:Y:S01]  /*3370*/  LOP3.LUT R9, R9, R0, RZ, 0x3c, !PT ;  /* 0x0000000009097212 */ /* 0x000fe200078e3cff */
[----:B------:R-:W-:Y:S01]  /*3380*/  USEL UR15, UR15, URZ, UP0 ;  /* 0x000000ff0f0f7287 */ /* 0x000fe20008000000 */
[----:B------:R1:W-:Y:S03]  /*3390*/  UTCBAR [UR7], URZ ;  /* 0x000000ff070073e9 */ /* 0x0003e600080000ff */
[----:B------:R-:W-:Y:S01]  /*33a0*/  LOP3.LUT R11, R11, UR6, RZ, 0x3c, !PT ;  /* 0x000000060b0b7c12 */ /* 0x000fe2000f8e3cff */
[----:B------:R-:W-:Y:S07]  /*33b0*/  @P1 BRA `(.L_x_58) ;  /* 0xfffffff800a01947 */ /* 0x000fee000383ffff */
[----:B------:R-:W2:Y:S01]  /*33c0*/  S2UR UR4, SR_CgaCtaId ;  /* 0x00000000000479c3 */ /* 0x000ea20000008800 */
[----:B------:R-:W-:Y:S01]  /*33d0*/  ELECT P0, URZ, PT ;  /* 0x0000000000ff782f */ /* 0x000fe20003800000 */
[----:B------:R-:W-:Y:S01]  /*33e0*/  IMAD.MOV.U32 R0, RZ, RZ, 0x1 ;  /* 0x00000001ff007424 */ /* 0x000fe200078e00ff */
[----:B------:R-:W-:Y:S01]  /*33f0*/  UIADD3 UR5, UPT, UPT, UR5, 0xb0, URZ ;  /* 0x000000b005057890 */ /* 0x000fe2000fffe0ff */
[----:B------:R-:W-:Y:S01]  /*3400*/  SHF.L.U32 R3, R11, 0x1f, RZ ;  /* 0x0000001f0b037819 */ /* 0x000fe200000006ff */
[----:B------:R-:W-:-:S03]  /*3410*/  UMOV UR6, 0x40 ;  /* 0x0000004000067882 */ /* 0x000fc60000000000 */
[----:B------:R-:W-:Y:S01]  /*3420*/  UVIRTCOUNT.DEALLOC.SMPOOL 0x80 ;  /* 0x000000800000784c */ /* 0x000fe20000000000 */
[----:B--2---:R-:W-:Y:S02]  /*3430*/  ULEA UR4, UR4, UR6, 0x18 ;  /* 0x0000000604047291 */ /* 0x004fe4000f8ec0ff */
[----:B------:R-:W-:-:S07]  /*3440*/  ULEA UR6, UR15, UR5, 0x3 ;  /* 0x000000050f067291 */ /* 0x000fce000f8e18ff */
[----:B------:R2:W-:Y:S02]  /*3450*/  @P0 STS.U8 [UR4+0x1c], R0 ;  /* 0x00001c00ff000988 */ /* 0x0005e40008000004 */
[----:B------:R-:W4:Y:S02]  /*3460*/  SYNCS.PHASECHK.TRANS64.TRYWAIT P0, [UR6], R3 ;  /* 0x00000003ff0075a7 */ /* 0x000f240008001106 */
[----:B--2-4-:R-:W-:Y:S05]  /*3470*/  @!P0 BRA `(.L_x_59) ;  /* 0x0000008000048947 */ /* 0x014fea0003800000 */
.L_x_140:
[----:B-1----:R-:W-:-:S04]  /*3480*/  UIADD3 UR7, UPT, UPT, UR15, 0x1, URZ ;  /* 0x000000010f077890 */ /* 0x002fc8000fffe0ff */
[----:B------:R-:W-:-:S04]  /*3490*/  UISETP.NE.AND UP0, UPT, UR7, 0x2, UPT ;  /* 0x000000020700788c */ /* 0x000fc8000bf05270 */
[----:B------:R-:W-:Y:S02]  /*34a0*/  USEL UR6, URZ, 0x1, UP0 ;  /* 0x00000001ff067887 */ /* 0x000fe40008000000 */
[----:B------:R-:W-:-:S04]  /*34b0*/  USEL UR7, UR7, URZ, UP0 ;  /* 0x000000ff07077287 */ /* 0x000fc80008000000 */
[----:B------:R-:W-:Y:S01]  /*34c0*/  ULEA UR7, UR7, UR5, 0x3 ;  /* 0x0000000507077291 */ /* 0x000fe2000f8e18ff */
[----:B--2---:R-:W-:-:S04]  /*34d0*/  LOP3.LUT R3, R11, UR6, RZ, 0x3c, !PT ;  /* 0x000000060b037c12 */ /* 0x004fc8000f8e3cff */
[----:B------:R-:W-:-:S04]  /*34e0*/  SHF.L.U32 R3, R3, 0x1f, RZ ;  /* 0x0000001f03037819 */ /* 0x000fc800000006ff */
[----:B------:R-:W1:Y:S02]  /*34f0*/  SYNCS.PHASECHK.TRANS64.TRYWAIT P0, [UR7], R3 ;  /* 0x00000003ff0075a7 */ /* 0x000e640008001107 */
[----:B-1----:R-:W-:Y:S05]  /*3500*/  @!P0 BRA `(.L_x_60) ;  /* 0x0000007c00f88947 */ /* 0x002fea0003800000 */
.L_x_142:
[----:B------:R-:W-:Y:S01]  /*3510*/  NOP ;  /* 0x0000000000007918 */ /* 0x000fe20000000000 */
[----:B-1----:R-:W1:Y:S01]  /*3520*/  LDS R0, [UR4+0x14] ;  /* 0x00001404ff007984 */ /* 0x002e620008000800 */
[----:B------:R-:W-:Y:S01]  /*3530*/  ULOP3.LUT UR6, UR16, 0xffff, URZ, 0xc0, !UPT ;  /* 0x0000ffff10067892 */ /* 0x000fe2000f8ec0ff */
[----:B------:R-:W-:Y:S01]  /*3540*/  UMOV UR8, 0xffff ;  /* 0x0000ffff00087882 */ /* 0x000fe20000000000 */
[----:B------:R-:W-:Y:S02]  /*3550*/  UMOV UR5, 0x1 ;  /* 0x0000000100057882 */ /* 0x000fe40000000000 */
[----:B------:R-:W-:-:S04]  /*3560*/  USHF.R.U32.HI UR6, URZ, 0x5, UR6 ;  /* 0x00000005ff067899 */ /* 0x000fc80008011606 */
[----:B------:R-:W-:Y:S02]  /*3570*/  USHF.L.U32 UR8, UR8, UR6, URZ ;  /* 0x0000000608087299 */ /* 0x000fe400080006ff */
[----:B------:R-:W-:-:S04]  /*3580*/  USHF.L.U32 UR5, UR5, UR6, URZ ;  /* 0x0000000605057299 */ /* 0x000fc800080006ff */
[----:B-1----:R-:W-:-:S04]  /*3590*/  LOP3.LUT R0, R0, UR8, RZ, 0xc0, !PT ;  /* 0x0000000800007c12 */ /* 0x002fc8000f8ec0ff */
[----:B------:R-:W-:-:S13]  /*35a0*/  ISETP.NE.AND P0, PT, R0, UR8, PT ;  /* 0x0000000800007c0c */ /* 0x000fda000bf05270 */
[----:B------:R-:W-:Y:S05]  /*35b0*/  @P0 BRA `(.L_x_61) ;  /* 0x0000000000580947 */ /* 0x000fea0003800000 */
[----:B------:R-:W1:Y:S02]  /*35c0*/  LDS R0, [UR4+0x18] ;  /* 0x00001804ff007984 */ /* 0x000e640008000800 */
[----:B-1----:R-:W-:-:S04]  /*35d0*/  LOP3.LUT R0, R0, UR5, RZ, 0xc0, !PT ;  /* 0x0000000500007c12 */ /* 0x002fc8000f8ec0ff */
[----:B------:R-:W-:-:S13]  /*35e0*/  ISETP.NE.AND P0, PT, R0, UR5, PT ;  /* 0x0000000500007c0c */ /* 0x000fda000bf05270 */
[----:B------:R-:W-:Y:S05]  /*35f0*/  @P0 BRA `(.L_x_62) ;  /* 0x00000000003c0947 */ /* 0x000fea0003800000 */
[----:B------:R-:W1:Y:S01]  /*3600*/  S2R R2, SR_LANEID ;  /* 0x0000000000027919 */ /* 0x000e620000000000 */
[----:B------:R-:W-:Y:S01]  /*3610*/  ULOP3.LUT UR8, URZ, UR8, URZ, 0x33, !UPT ;  /* 0x00000008ff087292 */ /* 0x000fe2000f8e33ff */
[----:B------:R-:W-:Y:S01]  /*3620*/  LOP3.LUT R4, RZ, UR5, RZ, 0x33, !PT ;  /* 0x00000005ff047c12 */ /* 0x000fe2000f8e33ff */
[----:B------:R-:W-:Y:S02]  /*3630*/  VOTEU.ANY UR7, UPT, PT ;  /* 0x0000000000077886 */ /* 0x000fe400038e0100 */
[----:B------:R-:W-:Y:S01]  /*3640*/  UFLO.U32 UR7, UR7 ;  /* 0x00000007000772bd */ /* 0x000fe200080e0000 */
[----:B------:R-:W2:Y:S01]  /*3650*/  REDUX UR5, R4 ;  /* 0x00000000040573c4 */ /* 0x000ea20000000000 */
[----:B------:R-:W-:-:S06]  /*3660*/  IMAD.U32 R0, RZ, RZ, UR8 ;  /* 0x00000008ff007e24 */ /* 0x000fcc000f8e00ff */
[----:B------:R4:W-:Y:S01]  /*3670*/  UTCATOMSWS.AND URZ, UR8 ;  /* 0x0000000800ff79e3 */ /* 0x0009e20008000000 */
[----:B------:R-:W3:Y:S01]  /*3680*/  REDUX UR6, R0 ;  /* 0x00000000000673c4 */ /* 0x000ee20000000000 */
[----:B-1----:R-:W-:Y:S01]  /*3690*/  ISETP.EQ.U32.AND P0, PT, R2, UR7, PT ;  /* 0x0000000702007c0c */ /* 0x002fe2000bf02070 */
[----:B--2---:R-:W-:Y:S01]  /*36a0*/  IMAD.U32 R2, RZ, RZ, UR5 ;  /* 0x00000005ff027e24 */ /* 0x004fe2000f8e00ff */
[----:B---3--:R-:W-:-:S11]  /*36b0*/  MOV R3, UR6 ;  /* 0x0000000600037c02 */ /* 0x008fd60008000f00 */
[----:B------:R4:W-:Y:S04]  /*36c0*/  @P0 ATOMS.AND RZ, [UR4+0x14], R3 ;  /* 0x00001403ffff098c */ /* 0x0009e8000a800004 */
[----:B------:R4:W-:Y:S01]  /*36d0*/  @P0 ATOMS.AND RZ, [UR4+0x18], R2 ;  /* 0x00001802ffff098c */ /* 0x0009e2000a800004 */
[----:B------:R-:W-:Y:S05]  /*36e0*/  BRA `(.L_x_63) ;  /* 0x0000000000147947 */ /* 0x000fea0003800000 */
.L_x_62:
[----:B------:R-:W-:Y:S02]  /*36f0*/  MOV R2, 0x3710 ;  /* 0x0000371000027802 */ /* 0x000fe40000000f00 */
[----:B---3-5:R-:W-:Y:S05]  /*3700*/  CALL.REL.NOINC `($__internal_0_$__cuda_sm10x_tcgen05_guardrail_trap_col_being_dealloced_not_returned_by_alloc) ;  /* 0x0000008000dc7944 */ /* 0x028fea0003c00000 */
[----:B------:R-:W-:Y:S05]  /*3710*/  BRA `(.L_x_63) ;  /* 0x0000000000087947 */ /* 0x000fea0003800000 */
.L_x_61:
[----:B------:R-:W-:Y:S02]  /*3720*/  MOV R2, 0x3740 ;  /* 0x0000374000027802 */ /* 0x000fe40000000f00 */
[----:B---3-5:R-:W-:Y:S05]  /*3730*/  CALL.REL.NOINC `($__internal_2_$__cuda_sm10x_tcgen05_guardrail_trap_unallocated_columns_being_dealloced) ;  /* 0x0000008000e87944 */ /* 0x028fea0003c00000 */
.L_x_63:
[----:B------:R-:W-:Y:S01]  /*3740*/  NOP ;  /* 0x0000000000007918 */ /* 0x000fe20000000000 */
[----:B----4-:R-:W-:Y:S05]  /*3750*/  EXIT ;  /* 0x000000000000794d */ /* 0x010fea0003800000 */
.L_x_47:
[----:B------:R-:W-:-:S09]  /*3760*/  UISETP.NE.OR UP2, UPT, UR8, 0x3, !UP2 ;  /* 0x000000030800788c */ /* 0x000fd2000d745670 */
[----:B------:R-:W-:Y:S05]  /*3770*/  BRA.U UP2, `(.L_x_64) ;  /* 0x0000001102147547 */ /* 0x000fea000b800000 */
[----:B------:R-:W1:Y:S01]  /*3780*/  LDC R0, c[0x0][0xb30] ;  /* 0x0002cc00ff007b82 */ /* 0x000e620000000800 */
[----:B------:R-:W2:Y:S01]  /*3790*/  LDCU.64 UR8, c[0x0][0x888] ;  /* 0x00011100ff0877ac */ /* 0x000ea20008000a00 */
[----:B------:R-:W-:Y:S02]  /*37a0*/  HFMA2 R29, -RZ, RZ, 0, 0 ;  /* 0x00000000ff1d7431 */ /* 0x000fe400000001ff */
[----:B------:R-:W-:Y:S01]  /*37b0*/  IMAD.MOV.U32 R31, RZ, RZ, 0x1 ;  /* 0x00000001ff1f7424 */ /* 0x000fe200078e00ff */
[----:B------:R-:W-:Y:S01]  /*37c0*/  MOV R23, 0x2000 ;  /* 0x0000200000177802 */ /* 0x000fe20000000f00 */
[----:B------:R-:W4:Y:S01]  /*37d0*/  LDCU.64 UR4, c[0x0][0x890] ;  /* 0x00011200ff0477ac */ /* 0x000f220008000a00 */
[----:B------:R-:W-:Y:S01]  /*37e0*/  IMAD.MOV.U32 R30, RZ, RZ, RZ ;  /* 0x000000ffff1e7224 */ /* 0x000fe200078e00ff */
[----:B------:R-:W3:Y:S01]  /*37f0*/  LDC R19, c[0x0][0x370] ;  /* 0x0000dc00ff137b82 */ /* 0x000ee20000000800 */
[----:B------:R-:W-:Y:S01]  /*3800*/  UMOV UR7, 0x400 ;  /* 0x0000040000077882 */ /* 0x000fe20000000000 */
[----:B------:R-:W-:-:S02]  /*3810*/  UPLOP3.LUT UP1, UPT, UPT, UPT, UPT, 0x40, 0x4 ;  /* 0x000000000004789c */ /* 0x000fc40003f2e870 */
[----:B------:R-:W-:-:S04]  /*3820*/  ULEA UR7, UR37, UR7, 0x18 ;  /* 0x0000000725077291 */ /* 0x000fc8000f8ec0ff */
[----:B------:R-:W3:Y:S01]  /*3830*/  LDC R2, c[0x0][0xb0c] ;  /* 0x0002c300ff027b82 */ /* 0x000ee20000000800 */
[----:B------:R-:W-:Y:S02]  /*3840*/  UIADD3 UR13, UPT, UPT, UR7, 0x48, URZ ;  /* 0x00000048070d7890 */ /* 0x000fe4000fffe0ff */
[----:B--2---:R-:W-:Y:S02]  /*3850*/  UISETP.NE.U32.AND UP2, UPT, UR8, URZ, UPT ;  /* 0x000000ff0800728c */ /* 0x004fe4000bf45070 */
[----:B------:R-:W-:Y:S02]  /*3860*/  UIADD3 UR33, UPT, UPT, UR7, 0x30, URZ ;  /* 0x0000003007217890 */ /* 0x000fe4000fffe0ff */
[----:B----4-:R-:W-:Y:S01]  /*3870*/  UISETP.NE.U32.AND UP3, UPT, UR4, URZ, UPT ;  /* 0x000000ff0400728c */ /* 0x010fe2000bf65070 */
[----:B------:R-:W2:Y:S01]  /*3880*/  LDC R18, c[0x0][0xb20] ;  /* 0x0002c800ff127b82 */ /* 0x000ea20000000800 */
[----:B-1----:R-:W-:Y:S01]  /*3890*/  ISETP.NE.AND P1, PT, R0, 0x1, PT ;  /* 0x000000010000780c */ /* 0x002fe20003f25270 */
[----:B------:R-:W-:-:S02]  /*38a0*/  UISETP.NE.AND.EX UP2, UPT, UR9, URZ, UPT, UP2 ;  /* 0x000000ff0900728c */ /* 0x000fc4000bf45320 */
[----:B------:R-:W-:Y:S02]  /*38b0*/  UIADD3 UR25, UPT, UPT, UR7, 0x38, URZ ;  /* 0x0000003807197890 */ /* 0x000fe4000fffe0ff */
[----:B------:R-:W-:Y:S02]  /*38c0*/  UIADD3 UR17, UPT, UPT, UR7, 0x40, URZ ;  /* 0x0000004007117890 */ /* 0x000fe4000fffe0ff */
[----:B------:R-:W1:Y:S01]  /*38d0*/  LDC.64 R32, c[0x0][0x348] ;  /* 0x0000d200ff207b82 */ /* 0x000e620000000a00 */
[----:B------:R-:W-:Y:S02]  /*38e0*/  UPRMT UR13, UR37, 0x654, UR13 ;  /* 0x00000654250d7896 */ /* 0x000fe4000800000d */
[----:B------:R-:W-:-:S05]  /*38f0*/  UISETP.NE.AND.EX UP3, UPT, UR5, URZ, UPT, UP3 ;  /* 0x000000ff0500728c */ /* 0x000fca000bf65330 */
[----:B------:R-:W4:Y:S08]  /*3900*/  LDC.64 R16, c[0x0][0xb10] ;  /* 0x0002c400ff107b82 */ /* 0x000f300000000a00 */
[----:B------:R-:W1:Y:S08]  /*3910*/  LDC.64 R6, c[0x0][0xb18] ;  /* 0x0002c600ff067b82 */ /* 0x000e700000000a00 */
[----:B------:R-:W1:Y:S08]  /*3920*/  LDC.64 R4, c[0x0][0xb28] ;  /* 0x0002ca00ff047b82 */ /* 0x000e700000000a00 */
[----:B--23--:R-:W1:Y:S02]  /*3930*/  LDC R22, c[0x0][0x374] ;  /* 0x0000dd00ff167b82 */ /* 0x00ce640000000800 */
.L_x_75:
[C---:B------:R-:W-:Y:S02]  /*3940*/  LEA R0, R30.reuse, UR7, 0x3 ;  /* 0x000000071e007c11 */ /* 0x040fe4000f8e18ff */
[----:B------:R-:W-:Y:S02]  /*3950*/  SHF.L.U32 R3, R29, 0x1f, RZ ;  /* 0x0000001f1d037819 */ /* 0x000fe400000006ff */
[----:B------:R-:W-:Y:S02]  /*3960*/  LEA R24, R30, UR7, 0x4 ;  /* 0x000000071e187c11 */ /* 0x000fe4000f8e20ff */
[----:B--2---:R-:W2:Y:S02]  /*3970*/  SYNCS.PHASECHK.TRANS64.TRYWAIT P0, [R0+URZ+0x80], R3 ;  /* 0x00008003000075a7 */ /* 0x004ea400080011ff */
[----:B--2---:R-:W-:Y:S05]  /*3980*/  @!P0 BRA `(.L_x_65) ;  /* 0x0000007800f08947 */ /* 0x004fea0003800000 */
.L_x_143:
[----:B------:R-:W-:Y:S01]  /*3990*/  ISETP.GE.AND P0, PT, R72, 0x1, PT ;  /* 0x000000014800780c */ /* 0x000fe20003f06270 */
[----:B------:R-:W3:Y:S01]  /*39a0*/  LDS.128 R24, [R24+0xf0] ;  /* 0x0000f00018187984 */ /* 0x000ee20000000c00 */
[----:B--2---:R-:W-:Y:S01]  /*39b0*/  VIADD R0, R0, 0x90 ;  /* 0x0000009000007836 */ /* 0x004fe20000000000 */
[----:B------:R-:W-:Y:S01]  /*39c0*/  @!PT LDS RZ, [RZ] ;  /* 0x00000000fffff984 */ /* 0x000fe20000000800 */
[----:B------:R-:W-:Y:S01]  /*39d0*/  @!PT LDS RZ, [RZ] ;  /* 0x00000000fffff984 */ /* 0x000fe20000000800 */
[----:B------:R-:W-:Y:S01]  /*39e0*/  @!PT LDS RZ, [RZ] ;  /* 0x00000000fffff984 */ /* 0x000fe20000000800 */
[----:B------:R-:W-:Y:S01]  /*39f0*/  @!PT LDS RZ, [RZ] ;  /* 0x00000000fffff984 */ /* 0x000fe20000000800 */
[----:B------:R2:W-:Y:S06]  /*3a00*/  MEMBAR.ALL.CTA ;  /* 0x0000000000007992 */ /* 0x0005ec0000008000 */
[----:B--2---:R-:W2:Y:S01]  /*3a10*/  FENCE.VIEW.ASYNC.S ;  /* 0x00000000000073c6 */ /* 0x004ea20000000000 */
[----:B------:R-:W-:Y:S04]  /*3a20*/  PRMT R0, RZ, 0x654, R0 ;  /* 0x00000654ff007816 */ /* 0x000fe80000000000 */
[----:B--2---:R2:W-:Y:S01]  /*3a30*/  SYNCS.ARRIVE.TRANS64.RED.A1T0 RZ, [R0+URZ], RZ ;  /* 0x000000ff00ff79a7 */ /* 0x0045e200081004ff */
[----:B---3--:R-:W-:Y:S11]  /*3a40*/  LOP3.LUT P3, RZ, R26, 0x1, RZ, 0xc0, !PT ;  /* 0x000000011aff7812 */ /* 0x008ff6000786c0ff */
[----:B------:R-:W-:Y:S02]  /*3a50*/  @!UPT UIADD3 URZ, UPT, UPT, URZ, URZ, URZ ;  /* 0x000000fffffff290 */ /* 0x000fe4000fffe0ff */
[----:B------:R-:W-:Y:S02]  /*3a60*/  @P3 MOV R13, R24 ;  /* 0x00000018000d3202 */ /* 0x000fe40000000f00 */
[----:B------:R-:W-:Y:S01]  /*3a70*/  @P3 LOP3.LUT R8, R25, 0xffff, RZ, 0xc0, !PT ;  /* 0x0000ffff19083812 */ /* 0x000fe200078ec0ff */
[----:B--2---:R-:W-:Y:S06]  /*3a80*/  @!P0 BRA `(.L_x_66) ;  /* 0x0000000000a48947 */ /* 0x004fec0003800000 */
[----:B-1----:R-:W-:Y:S01]  /*3a90*/  IMAD.HI.U32 R35, R22, R7, RZ ;  /* 0x0000000716237227 */ /* 0x002fe200078e00ff */
[----:B------:R-:W-:Y:S02]  /*3aa0*/  ISETP.NE.AND P0, PT, R6, 0x1, PT ;  /* 0x000000010600780c */ /* 0x000fe40003f05270 */
[----:B------:R-:W-:Y:S01]  /*3ab0*/  ISETP.NE.AND P2, PT, R72, 0x1, PT ;  /* 0x000000014800780c */ /* 0x000fe20003f45270 */
[----:B----4-:R-:W-:Y:S01]  /*3ac0*/  IMAD.HI.U32 R34, R19, R16, RZ ;  /* 0x0000001013227227 */ /* 0x010fe200078e00ff */
[----:B------:R-:W-:Y:S02]  /*3ad0*/  SHF.R.U32.HI R35, RZ, R18, R35 ;  /* 0x00000012ff237219 */ /* 0x000fe40000011623 */
[----:B------:R-:W-:Y:S01]  /*3ae0*/  ISETP.NE.AND P4, PT, R2, 0x1, PT ;  /* 0x000000010200780c */ /* 0x000fe20003f85270 */
[----:B------:R-:W-:Y:S01]  /*3af0*/  IMAD.HI.U32 R36, R13, R16, RZ ;  /* 0x000000100d247227 */ /* 0x000fe200078e00ff */
[----:B------:R-:W-:Y:S02]  /*3b00*/  SHF.R.U32.HI R34, RZ, R17, R34 ;  /* 0x00000011ff227219 */ /* 0x000fe40000011622 */
[----:B------:R-:W-:Y:S01]  /*3b10*/  SEL R3, R22, R35, !P0 ;  /* 0x0000002316037207 */ /* 0x000fe20004000000 */
[C---:B------:R-:W-:Y:S01]  /*3b20*/  IMAD.HI.U32 R35, R8.reuse, R7, RZ ;  /* 0x0000000708237227 */ /* 0x040fe200078e00ff */
[----:B------:R-:W-:Y:S02]  /*3b30*/  SEL R11, R19, R34, !P4 ;  /* 0x00000022130b7207 */ /* 0x000fe40006000000 */
[----:B------:R-:W-:Y:S01]  /*3b40*/  SHF.R.U32.HI R36, RZ, R17, R36 ;  /* 0x00000011ff247219 */ /* 0x000fe20000011624 */
[----:B------:R-:W-:Y:S01]  /*3b50*/  IMAD.HI.U32 R38, R3, R4, RZ ;  /* 0x0000000403267227 */ /* 0x000fe200078e00ff */
[----:B------:R-:W-:Y:S03]  /*3b60*/  SHF.R.U32.HI R35, RZ, R18, R35 ;  /* 0x00000012ff237219 */ /* 0x000fe60000011623 */
[----:B------:R-:W-:Y:S01]  /*3b70*/  IMAD.HI.U32 R34, R11, R4, RZ ;  /* 0x000000040b227227 */ /* 0x000fe200078e00ff */
[----:B------:R-:W-:Y:S02]  /*3b80*/  @P2 SHF.R.U32.HI R3, RZ, R5, R38 ;  /* 0x00000005ff032219 */ /* 0x000fe40000011626 */
[----:B------:R-:W-:Y:S02]  /*3b90*/  SEL R9, R8, R35, !P0 ;  /* 0x0000002308097207 */ /* 0x000fe40004000000 */
[----:B------:R-:W-:Y:S01]  /*3ba0*/  @P2 SHF.R.U32.HI R11, RZ, R5, R34 ;  /* 0x00000005ff0b2219 */ /* 0x000fe20000011622 */
[C---:B------:R-:W-:Y:S01]  /*3bb0*/  IMAD R10, R72.reuse, R3, RZ ;  /* 0x00000003480a7224 */ /* 0x040fe200078e02ff */
[----:B------:R-:W-:Y:S01]  /*3bc0*/  SEL R3, R13, R36, !P4 ;  /* 0x000000240d037207 */ /* 0x000fe20006000000 */
[C---:B------:R-:W-:Y:S03]  /*3bd0*/  IMAD.HI.U32 R14, R9.reuse, R4, RZ ;  /* 0x00000004090e7227 */ /* 0x040fe600078e00ff */
[----:B------:R-:W-:Y:S01]  /*3be0*/  ISETP.GE.AND P0, PT, R9, R10, PT ;  /* 0x0000000a0900720c */ /* 0x000fe20003f06270 */
[C---:B------:R-:W-:Y:S01]  /*3bf0*/  IMAD R12, R72.reuse, R11, RZ ;  /* 0x0000000b480c7224 */ /* 0x040fe200078e02ff */
[-C--:B------:R-:W-:Y:S04]  /*3c00*/  SHF.R.U32.HI R14, RZ, R5.reuse, R14 ;  /* 0x00000005ff0e7219 */ /* 0x080fe8000001160e */
[----:B------:R-:W-:Y:S02]  /*3c10*/  ISETP.GE.OR P0, PT, R3, R12, P0 ;  /* 0x0000000c0300720c */ /* 0x000fe40000706670 */
[----:B------:R-:W-:Y:S05]  /*3c20*/  SEL R15, R9, R14, !P2 ;  /* 0x0000000e090f7207 */ /* 0x000fea0005000000 */
[----:B------:R-:W-:Y:S04]  /*3c30*/  IMAD.MOV R14, RZ, RZ, -R15 ;  /* 0x000000ffff0e7224 */ /* 0x000fe800078e0a0f */
[----:B------:R-:W-:Y:S02]  /*3c40*/  IMAD R14, R72, R14, R9 ;  /* 0x0000000e480e7224 */ /* 0x000fe400078e0209 */
[C---:B------:R-:W-:Y:S05]  /*3c50*/  @!P0 IMAD.HI.U32 R10, R3.reuse, R4, RZ ;  /* 0x00000004030a8227 */ /* 0x040fea00078e00ff */
[----:B------:R-:W-:Y:S04]  /*3c60*/  @!P0 SHF.R.U32.HI R10, RZ, R5, R10 ;  /* 0x00000005ff0a8219 */ /* 0x000fe8000001160a */
[----:B------:R-:W-:Y:S01]  /*3c70*/  @!P0 SEL R0, R3, R10, !P2 ;  /* 0x0000000a03008207 */ /* 0x000fe20005000000 */
[----:B------:R-:W-:Y:S03]  /*3c80*/  IMAD.MOV R10, RZ, RZ, -R3 ;  /* 0x000000ffff0a7224 */ /* 0x000fe600078e0a03 */
[----:B------:R-:W-:Y:S01]  /*3c90*/  @!P0 IADD3 R15, PT, PT, R15, -R0, RZ ;  /* 0x800000000f0f8210 */ /* 0x000fe20007ffe0ff */
[----:B------:R-:W-:Y:S01]  /*3ca0*/  @!P0 IMAD R0, R11, R14, R0 ;  /* 0x0000000e0b008224 */ /* 0x000fe200078e0200 */
[----:B------:R-:W-:Y:S01]  /*3cb0*/  IADD3 R11, PT, PT, -R9, RZ, RZ ;  /* 0x000000ff090b7210 */ /* 0x000fe20007ffe1ff */
[----:B------:R-:W-:Y:S02]  /*3cc0*/  IMAD R13, R2, R10, R13 ;  /* 0x0000000a020d7224 */ /* 0x000fe400078e020d */
[----:B------:R-:W-:Y:S02]  /*3cd0*/  @!P0 IMAD R9, R15, R72, R3 ;  /* 0x000000480f098224 */ /* 0x000fe400078e0203 */
[----:B------:R-:W-:Y:S02]  /*3ce0*/  @!P0 IMAD.MOV.U32 R3, RZ, RZ, R0 ;  /* 0x000000ffff038224 */ /* 0x000fe400078e0000 */
[----:B------:R-:W-:Y:S02]  /*3cf0*/  IMAD R8, R6, R11, R8 ;  /* 0x0000000b06087224 */ /* 0x000fe400078e0208 */
[----:B------:R-:W-:Y:S02]  /*3d00*/  IMAD R13, R3, R2, R13 ;  /* 0x00000002030d7224 */ /* 0x000fe400078e020d */
[----:B------:R-:W-:Y:S02]  /*3d10*/  IMAD R8, R9, R6, R8 ;  /* 0x0000000609087224 */ /* 0x000fe400078e0208 */
.L_x_66:
[----:B------:R-:W-:Y:S05]  /*3d20*/  BRA.U UP1, `(.L_x_67) ;  /* 0x0000000101107547 */ /* 0x000fea000b800000 */
[----:B------:R-:W-:Y:S04]  /*3d30*/  MOV R0, UR6 ;  /* 0x0000000600007c02 */ /* 0x000fe80008000f00 */
[----:B------:R-:W-:Y:S04]  /*3d40*/  SHF.L.U32 R3, R0, 0x1f, RZ ;  /* 0x0000001f00037819 */ /* 0x000fe800000006ff */
[----:B------:R-:W2:Y:S02]  /*3d50*/  SYNCS.PHASECHK.TRANS64.TRYWAIT P0, [UR7+0x78], R3 ;  /* 0x00007803ff0075a7 */ /* 0x000ea40008001107 */
[----:B--2---:R-:W-:Y:S05]  /*3d60*/  @!P0 BRA `(.L_x_68) ;  /* 0x00000078000c8947 */ /* 0x004fea0003800000 */
.L_x_67:
[----:B------:R-:W-:Y:S02]  /*3d70*/  R2UR UR35, R21 ;  /* 0x00000000152372ca */ /* 0x000fe400000e0000 */
[----:B------:R-:W-:Y:S02]  /*3d80*/  R2UR UR34, R20 ;  /* 0x00000000142272ca */ /* 0x000fe400000e0000 */
[----:B------:R-:W-:Y:S02]  /*3d90*/  ISETP.NE.U32.AND P2, PT, RZ, UR4, PT ;  /* 0x00000004ff007c0c */ /* 0x000fe4000bf45070 */
[----:B------:R-:W-:Y:S02]  /*3da0*/  SHF.L.U32 R12, R31, 0x1f, RZ ;  /* 0x0000001f1f0c7819 */ /* 0x000fe400000006ff */
[----:B------:R-:W-:Y:S05]  /*3db0*/  ISETP.NE.AND.EX P2, PT, RZ, UR5, PT, P2 ;  /* 0x00000005ff007c0c */ /* 0x000fea000bf45320 */
[----:B------:R-:W-:Y:S02]  /*3dc0*/  USHF.L.U32 UR35, UR35, 0x7, URZ ;  /* 0x0000000723237899 */ /* 0x000fe400080006ff */
[----:B------:R-:W-:Y:S01]  /*3dd0*/  USHF.L.U32 UR34, UR34, 0x8, URZ ;  /* 0x0000000822227899 */ /* 0x000fe200080006ff */
[----:B------:R-:W-:Y:S11]  /*3de0*/  BRA.U !UP3, `(.L_x_69) ;  /* 0x000000010b347547 */ /* 0x000ff6000b800000 */
[----:B------:R-:W-:Y:S01]  /*3df0*/  UPLOP3.LUT UP0, UPT, UPT, UPT, UP2, 0x80, 0x8 ;  /* 0x000000000008789c */ /* 0x000fe20003f0f020 */
[----:B--2---:R-:W-:Y:S02]  /*3e00*/  HFMA2 R0, -RZ, RZ, 0, 5.9604644775390625e-08 ;  /* 0x00000001ff007431 */ /* 0x004fe400000001ff */
[----:B------:R-:W-:Y:S03]  /*3e10*/  IMAD.MOV.U32 R151, RZ, RZ, 0x1 ;  /* 0x00000001ff977424 */ /* 0x000fe600078e00ff */
[----:B------:R-:W-:Y:S05]  /*3e20*/  PLOP3.LUT P0, PT, PT, PT, UP0, 0x80, 0x8 ;  /* 0x000000000008781c */ /* 0x000fea0003f0f008 */
[----:B------:R-:W2:Y:S01]  /*3e30*/  @UP0 LDCU.64 UR10, c[0x0][0x888] ;  /* 0x00011100ff0a07ac */ /* 0x000ea20008000a00 */
[----:B------:R-:W-:Y:S07]  /*3e40*/  @UP0 UIMAD UR8, UR36, UR4, URZ ;  /* 0x00000004240802a4 */ /* 0x000fee000f8e02ff */
[----:B------:R-:W-:Y:S01]  /*3e50*/  @!P0 PRMT R151, R0, 0x7610, R151 ;  /* 0x0000761000978816 */ /* 0x000fe20000000097 */
[----:B--2---:R-:W-:Y:S03]  /*3e60*/  @UP0 UIMAD.WIDE UR10, UR8, 0x4, UR10 ;  /* 0x00000004080a08a5 */ /* 0x004fe6000f8e020a */
[----:B------:R-:W2:Y:S03]  /*3e70*/  @!UP0 LDCU UR8, c[0x0][0x880] ;  /* 0x00011000ff0887ac */ /* 0x000ea60008000800 */
[----:B------:R-:W-:Y:S01]  /*3e80*/  IMAD.U32 R10, RZ, RZ, UR10 ;  /* 0x0000000aff0a7e24 */ /* 0x000fe2000f8e00ff */
[----:B------:R-:W-:Y:S05]  /*3e90*/  MOV R11, UR11 ;  /* 0x0000000b000b7c02 */ /* 0x000fea0008000f00 */
[----:B-----5:R3:W5:Y:S02]  /*3ea0*/  @P0 LDG.E R82, desc[UR46][R10.64] ;  /* 0x0000002e0a520981 */ /* 0x020764000c1e1900 */
[----:B--23--:R-:W-:Y:S07]  /*3eb0*/  @!P0 IMAD.U32 R82, RZ, RZ, UR8 ;  /* 0x00000008ff528e24 */ /* 0x00cfee000f8e00ff */
.L_x_69:
[----:B-----5:R-:W-:Y:S01]  /*3ec0*/  @!P2 ISETP.EQ.AND P0, PT, R82, RZ, PT ;  /* 0x000000ff5200a20c */ /* 0x020fe20003f02270 */
[----:B------:R-:W-:Y:S01]  /*3ed0*/  @!UPT UIADD3 URZ, UPT, UPT, URZ, URZ, URZ ;  /* 0x000000fffffff290 */ /* 0x000fe2000fffe0ff */
[----:B------:R-:W-:Y:S11]  /*3ee0*/  @!P2 BRA `(.L_x_70) ;  /* 0x000000000014a947 */ /* 0x000ff60003800000 */
[----:B------:R-:W-:Y:S02]  /*3ef0*/  LOP3.LUT P2, RZ, R151, 0xff, RZ, 0xc0, !PT ;  /* 0x000000ff97ff7812 */ /* 0x000fe4000784c0ff */
[----:B------:R-:W-:Y:S04]  /*3f00*/  PLOP3.LUT P0, PT, PT, PT, UP0, 0x80, 0x8 ;  /* 0x000000000008781c */ /* 0x000fe80003f0f008 */
[----:B------:R-:W-:Y:S07]  /*3f10*/  PLOP3.LUT P0, PT, P0, PT, PT, 0x8, 0x80 ;  /* 0x000000000080781c */ /* 0x000fee000070e170 */
[----:B------:R-:W-:Y:S11]  /*3f20*/  @P2 ISETP.EQ.AND P0, PT, R82, RZ, PT ;  /* 0x000000ff5200220c */ /* 0x000ff60003f02270 */
[----:B------:R-:W-:Y:S02]  /*3f30*/  @!UPT UIADD3 URZ, UPT, UPT, URZ, URZ, URZ ;  /* 0x000000fffffff290 */ /* 0x000fe4000fffe0ff */
.L_x_70:
[----:B------:R-:W3:Y:S01]  /*3f40*/  SYNCS.PHASECHK.TRANS64.TRYWAIT P2, [UR7+0x50], R12 ;  /* 0x0000500cff0075a7 */ /* 0x000ee20008041107 */
[----:B------:R-:W-:Y:S04]  /*3f50*/  ELECT P4, URZ, PT ;  /* 0x0000000000ff782f */ /* 0x000fe80003880000 */
[----:B------:R-:W-:Y:S11]  /*3f60*/  PLOP3.LUT P4, PT, P0, P4, PT, 0xf2, 0x2f ;  /* 0x00000000002f781c */ /* 0x000ff60000789e72 */
[----:B------:R-:W-:Y:S02]  /*3f70*/  @!UPT UIADD3 URZ, UPT, UPT, URZ, URZ, URZ ;  /* 0x000000fffffff290 */ /* 0x000fe4000fffe0ff */
[----:B-1----:R-:W-:Y:S05]  /*3f80*/  @!P4 IADD3 R9, P0, PT, R32, 0x580, RZ ;  /* 0x000005802009c810 */ /* 0x002fea0007f1e0ff */
[----:B--2---:R-:W-:Y:S01]  /*3f90*/  @!P4 IMAD.X R0, RZ, RZ, R33, P0 ;  /* 0x000000ffff00c224 */ /* 0x004fe200000e0621 */
[----:B---3--:R-:W-:Y:S07]  /*3fa0*/  @!P2 BRA `(.L_x_71) ;  /* 0x000000740094a947 */ /* 0x008fee0003800000 */
.L_x_146:
[----:B------:R-:W-:Y:S01]  /*3fb0*/  @!P4 R2UR UR8, R0 ;  /* 0x000000000008c2ca */ /* 0x000fe200000e0000 */
[----:B------:R-:W-:Y:S01]  /*3fc0*/  VOTEU.ALL UP1, P4 ;  /* 0x0000000000ff7886 */ /* 0x000fe20002020000 */
[----:B------:R-:W-:Y:S01]  /*3fd0*/  @!P4 R2UR UR9, R9 ;  /* 0x000000000909c2ca */ /* 0x000fe200000e0000 */
[----:B------:R-:W-:Y:S01]  /*3fe0*/  @!P4 IMAD.MOV.U32 R0, RZ, RZ, 0x2000 ;  /* 0x00002000ff00c424 */ /* 0x000fe200078e00ff */
[----:B------:R-:W-:Y:S01]  /*3ff0*/  UMOV UR10, 0x0 ;  /* 0x00000000000a7882 */ /* 0x000fe20000000000 */
[----:B------:R-:W-:Y:S01]  /*4000*/  UMOV UR11, 0x10000000 ;  /* 0x10000000000b7882 */ /* 0x000fe20000000000 */
[----:B------:R-:W-:Y:S01]  /*4010*/  @!UP1 UIADD3 UR32, UPT, UPT, UR7, 0x200, URZ ;  /* 0x0000020007209890 */ /* 0x000fe2000fffe0ff */
[----:B------:R-:W-:Y:S01]  /*4020*/  @!P4 IADD3 R9, P0, PT, R32, 0x580, RZ ;  /* 0x000005802009c810 */ /* 0x000fe20007f1e0ff */
[----:B------:R-:W-:Y:S05]  /*4030*/  VOTEU.ALL UP1, P4 ;  /* 0x0000000000ff7886 */ /* 0x000fea0002020000 */
[----:B------:R-:W-:Y:S01]  /*4040*/  IMAD.U32 R11, RZ, RZ, UR8 ;  /* 0x00000008ff0b7e24 */ /* 0x000fe2000f8e00ff */
[----:B------:R-:W-:Y:S01]  /*4050*/  UPRMT UR8, UR37, 0x654, UR33 ;  /* 0x0000065425087896 */ /* 0x000fe20008000021 */
[----:B------:R-:W-:Y:S03]  /*4060*/  IMAD.U32 R10, RZ, RZ, UR9 ;  /* 0x00000009ff0a7e24 */ /* 0x000fe6000f8e00ff */
[----:B------:R-:W-:Y:S02]  /*4070*/  @!P4 R2UR UR15, R11 ;  /* 0x000000000b0fc2ca */ /* 0x000fe400000e0000 */
[----:B------:R-:W-:Y:S11]  /*4080*/  @!P4 R2UR UR14, R10 ;  /* 0x000000000a0ec2ca */ /* 0x000ff600000e0000 */
[----:B------:R-:W-:Y:S02]  /*4090*/  @!UPT UIADD3 URZ, UPT, UPT, URZ, URZ, URZ ;  /* 0x000000fffffff290 */ /* 0x000fe4000fffe0ff */
[----:B------:R2:W-:Y:S01]  /*40a0*/  @!UP1 UTMALDG.3D [UR32], [UR14], desc[UR10] ;  /* 0x00000a200e0095b4 */ /* 0x0005e20008011000 */
[----:B------:R3:W-:Y:S01]  /*40b0*/  @!P4 SYNCS.ARRIVE.TRANS64.RED.A0TR RZ, [UR7+0x30], R0 ;  /* 0x00003000ffffc9a7 */ /* 0x0007e20008300407 */
[----:B------:R-:W-:Y:S01]  /*40c0*/  SYNCS.ARRIVE.TRANS64.RED.A1T0 RZ, [UR8], RZ ;  /* 0x000000ffffff79a7 */ /* 0x000fe20008100408 */
[----:B---3--:R-:W-:Y:S01]  /*40d0*/  @!P4 IMAD.X R0, RZ, RZ, R33, P0 ;  /* 0x000000ffff00c224 */ /* 0x008fe200000e0621 */
[----:B------:R-:W3:Y:S02]  /*40e0*/  SYNCS.PHASECHK.TRANS64.TRYWAIT P2, [UR7+0x58], R12 ;  /* 0x0000580cff0075a7 */ /* 0x000ee40008041107 */
[----:B--23--:R-:W-:Y:S05]  /*40f0*/  @!P2 BRA `(.L_x_72) ;  /* 0x000000740058a947 */ /* 0x00cfea0003800000 */
.L_x_148:
        /* <DEDUP_REMOVED lines=8> */
[----:B------:R-:W-:Y:S01]  /*4180*/  @!UP1 UIADD3 UR24, UPT, UPT, UR7, 0x2200, URZ ;  /* 0x0000220007189890 */ /* 0x000fe2000fffe0ff */
[----:B------:R-:W-:Y:S01]  /*4190*/  VOTEU.ALL UP1, P4 ;  /* 0x0000000000ff7886 */ /* 0x000fe20002020000 */
[----:B------:R-:W-:Y:S01]  /*41a0*/  UMOV UR27, UR35 ;  /* 0x00000023001b7c82 */ /* 0x000fe20008000000 */
[----:B------:R-:W-:Y:S02]  /*41b0*/  UMOV UR28, UR36 ;  /* 0x00000024001c7c82 */ /* 0x000fe40008000000 */
[----:B------:R-:W-:Y:S01]  /*41c0*/  IMAD.U32 R11, RZ, RZ, UR8 ;  /* 0x00000008ff0b7e24 */ /* 0x000fe2000f8e00ff */
[----:B------:R-:W-:Y:S01]  /*41d0*/  UPRMT UR8, UR37, 0x654, UR25 ;  /* 0x0000065425087896 */ /* 0x000fe20008000019 */
[----:B------:R-:W-:Y:S02]  /*41e0*/  IMAD.U32 R10, RZ, RZ, UR9 ;  /* 0x00000009ff0a7e24 */ /* 0x000fe4000f8e00ff */
[----:B------:R-:W-:Y:S01]  /*41f0*/  @!P4 IMAD.X R20, RZ, RZ, R33, P0 ;  /* 0x000000ffff14c224 */ /* 0x000fe200000e0621 */
[----:B------:R-:W-:Y:S02]  /*4200*/  @!P4 R2UR UR15, R11 ;  /* 0x000000000b0fc2ca */ /* 0x000fe400000e0000 */
[----:B------:R-:W-:Y:S11]  /*4210*/  @!P4 R2UR UR14, R10 ;  /* 0x000000000a0ec2ca */ /* 0x000ff600000e0000 */
[----:B------:R-:W-:Y:S02]  /*4220*/  @!UPT UIADD3 URZ, UPT, UPT, URZ, URZ, URZ ;  /* 0x000000fffffff290 */ /* 0x000fe4000fffe0ff */
[----:B------:R2:W-:Y:S01]  /*4230*/  @!UP1 UTMALDG.3D [UR24], [UR14], desc[UR10] ;  /* 0x00000a180e0095b4 */ /* 0x0005e20008011000 */
[----:B------:R2:W-:Y:S01]  /*4240*/  @!P4 SYNCS.ARRIVE.TRANS64.RED.A0TR RZ, [UR7+0x38], R0 ;  /* 0x00003800ffffc9a7 */ /* 0x0005e20008300407 */
[----:B------:R-:W-:Y:S01]  /*4250*/  SYNCS.ARRIVE.TRANS64.RED.A1T0 RZ, [UR8], RZ ;  /* 0x000000ffffff79a7 */ /* 0x000fe20008100408 */
[----:B------:R-:W3:Y:S02]  /*4260*/  SYNCS.PHASECHK.TRANS64.TRYWAIT P2, [UR7+0x60], R12 ;  /* 0x0000600cff0075a7 */ /* 0x000ee40008041107 */
[----:B--23--:R-:W-:Y:S05]  /*4270*/  @!P2 BRA `(.L_x_73) ;  /* 0x000000740010a947 */ /* 0x00cfea0003800000 */
.L_x_150:
[----:B------:R-:W2:Y:S01]  /*4280*/  LDC.64 R14, c[0x0][0xb10] ;  /* 0x0002c400ff0e7b82 */ /* 0x000ea20000000a00 */
[----:B------:R-:W-:Y:S01]  /*4290*/  @!P4 R2UR UR8, R20 ;  /* 0x000000001408c2ca */ /* 0x000fe200000e0000 */
[----:B------:R-:W-:Y:S01]  /*42a0*/  VOTEU.ALL UP1, P4 ;  /* 0x0000000000ff7886 */ /* 0x000fe20002020000 */
[----:B------:R-:W-:Y:S01]  /*42b0*/  @!P4 R2UR UR9, R21 ;  /* 0x000000001509c2ca */ /* 0x000fe200000e0000 */
[----:B------:R-:W-:Y:S01]  /*42c0*/  UMOV UR10, 0x0 ;  /* 0x00000000000a7882 */ /* 0x000fe20000000000 */
[----:B------:R-:W-:Y:S03]  /*42d0*/  UMOV UR11, 0x10000000 ;  /* 0x10000000000b7882 */ /* 0x000fe60000000000 */
[----:B------:R-:W3:Y:S01]  /*42e0*/  LDC.64 R10, c[0x0][0xb18] ;  /* 0x0002c600ff0a7b82 */ /* 0x000ee20000000a00 */
[----:B------:R-:W-:Y:S01]  /*42f0*/  @!UP1 UIADD3 UR18, UPT, UPT, UR34, 0x80, URZ ;  /* 0x0000008022129890 */ /* 0x000fe2000fffe0ff */
[----:B------:R-:W-:Y:S01]  /*4300*/  @P3 SHF.R.U32.HI R28, RZ, 0x10, R25 ;  /* 0x00000010ff1c3819 */ /* 0x000fe20000011619 */
[----:B------:R-:W-:Y:S01]  /*4310*/  @!UP1 UIADD3 UR16, UPT, UPT, UR7, 0x4200, URZ ;  /* 0x0000420007109890 */ /* 0x000fe2000fffe0ff */
[----:B------:R-:W-:Y:S01]  /*4320*/  VIADD R30, R30, 0x1 ;  /* 0x000000011e1e7836 */ /* 0x000fe20000000000 */
[----:B------:R-:W-:Y:S03]  /*4330*/  VOTEU.ALL UP1, P4 ;  /* 0x0000000000ff7886 */ /* 0x000fe60002020000 */
[----:B------:R-:W5:Y:S01]  /*4340*/  @!P1 LDC R0, c[0x0][0xb20] ;  /* 0x0002c800ff009b82 */ /* 0x000f620000000800 */
[----:B------:R-:W-:Y:S01]  /*4350*/  UMOV UR19, UR35 ;  /* 0x0000002300137c82 */ /* 0x000fe20008000000 */
[----:B------:R-:W-:Y:S01]  /*4360*/  IMAD.U32 R21, RZ, RZ, UR8 ;  /* 0x00000008ff157e24 */ /* 0x000fe2000f8e00ff */
[----:B------:R-:W-:Y:S05]  /*4370*/  UMOV UR20, UR36 ;  /* 0x0000002400147c82 */ /* 0x000fea0008000000 */
[----:B-1----:R-:W1:Y:S01]  /*4380*/  @!P1 LDC R3, c[0x0][0xb0c] ;  /* 0x0002c300ff039b82 */ /* 0x002e620000000800 */
[----:B------:R-:W-:Y:S01]  /*4390*/  IMAD.U32 R20, RZ, RZ, UR9 ;  /* 0x00000009ff147e24 */ /* 0x000fe2000f8e00ff */
[----:B------:R-:W-:Y:S01]  /*43a0*/  UPRMT UR8, UR37, 0x654, UR17 ;  /* 0x0000065425087896 */ /* 0x000fe20008000011 */
[----:B------:R-:W-:Y:S03]  /*43b0*/  @!P4 R2UR UR15, R21 ;  /* 0x00000000150fc2ca */ /* 0x000fe600000e0000 */
[----:B------:R-:W-:Y:S01]  /*43c0*/  @!P4 R2UR UR14, R20 ;  /* 0x00000000140ec2ca */ /* 0x000fe200000e0000 */
[----:B------:R-:W-:Y:S11]  /*43d0*/  @!P4 IMAD.MOV.U32 R20, RZ, RZ, 0x2000 ;  /* 0x00002000ff14c424 */ /* 0x000ff600078e00ff */
[----:B------:R-:W-:Y:S01]  /*43e0*/  @!UPT UIADD3 URZ, UPT, UPT, URZ, URZ, URZ ;  /* 0x000000fffffff290 */ /* 0x000fe2000fffe0ff */
[----:B------:R1:W-:Y:S01]  /*43f0*/  @!UP1 UTMALDG.3D [UR16], [UR14], desc[UR10] ;  /* 0x00000a100e0095b4 */ /* 0x0003e20008011000 */
[----:B------:R1:W-:Y:S02]  /*4400*/  @!P4 SYNCS.ARRIVE.TRANS64.RED.A0TR RZ, [UR7+0x40], R20 ;  /* 0x00004014ffffc9a7 */ /* 0x0003e40008300407 */
[----:B-1----:R-:W-:Y:S01]  /*4410*/  @!P1 ISETP.NE.AND P2, PT, R3, 0x1, PT ;  /* 0x000000010300980c */ /* 0x002fe20003f45270 */
[C---:B--2---:R-:W-:Y:S01]  /*4420*/  @!P1 IMAD.HI.U32 R14, R13.reuse, R14, RZ ;  /* 0x0000000e0d0e9227 */ /* 0x044fe200078e00ff */
[----:B---3--:R-:W-:Y:S03]  /*4430*/  @!P1 ISETP.NE.AND P0, PT, R10, 0x1, PT ;  /* 0x000000010a00980c */ /* 0x008fe60003f05270 */
[C---:B------:R-:W-:Y:S01]  /*4440*/  @!P1 IMAD.HI.U32 R11, R8.reuse, R11, RZ ;  /* 0x0000000b080b9227 */ /* 0x040fe200078e00ff */
[----:B------:R-:W-:Y:S04]  /*4450*/  @!P1 SHF.R.U32.HI R14, RZ, R15, R14 ;  /* 0x0000000fff0e9219 */ /* 0x000fe8000001160e */
[----:B-----5:R-:W-:Y:S01]  /*4460*/  @!P1 SHF.R.U32.HI R9, RZ, R0, R11 ;  /* 0x00000000ff099219 */ /* 0x020fe2000001160b */
[----:B------:R-:W-:Y:S01]  /*4470*/  SYNCS.ARRIVE.TRANS64.RED.A1T0 RZ, [UR8], RZ ;  /* 0x000000ffffff79a7 */ /* 0x000fe20008100408 */
[----:B------:R-:W-:Y:S02]  /*4480*/  @!P1 SEL R14, R13, R14, !P2 ;  /* 0x0000000e0d0e9207 */ /* 0x000fe40005000000 */
[----:B------:R-:W-:Y:S01]  /*4490*/  @!P1 SEL R9, R8, R9, !P0 ;  /* 0x0000000908099207 */ /* 0x000fe20004000000 */
[----:B------:R-:W1:Y:S04]  /*44a0*/  SYNCS.PHASECHK.TRANS64.TRYWAIT P5, [UR7+0x68], R12 ;  /* 0x0000680cff0075a7 */ /* 0x000e6800080a1107 */
[----:B------:R-:W-:Y:S02]  /*44b0*/  @!P1 IMAD.IADD R0, R9, 0x1, -R14 ;  /* 0x0000000109009824 */ /* 0x000fe400078e0a0e */
[----:B------:R-:W-:Y:S02]  /*44c0*/  @!P1 IMAD.IADD R9, R14, 0x1, -R9 ;  /* 0x000000010e099824 */ /* 0x000fe400078e0a09 */
[----:B------:R-:W-:Y:S02]  /*44d0*/  @!P1 IMAD R13, R0, R3, R13 ;  /* 0x00000003000d9224 */ /* 0x000fe400078e020d */
[----:B------:R-:W-:Y:S01]  /*44e0*/  @!P1 IMAD R8, R9, R10, R8 ;  /* 0x0000000a09089224 */ /* 0x000fe200078e0208 */
[----:B-1----:R-:W-:Y:S06]  /*44f0*/  @!P5 BRA `(.L_x_74) ;  /* 0x000000700088d947 */ /* 0x002fec0003800000 */
.L_x_152:
[----:B-1----:R-:W-:Y:S01]  /*4500*/  @!P4 IADD3 R3, P0, PT, R32, 0x580, RZ ;  /* 0x000005802003c810 */ /* 0x002fe20007f1e0ff */
[----:B------:R-:W-:Y:S01]  /*4510*/  VOTEU.ALL UP1, P4 ;  /* 0x0000000000ff7886 */ /* 0x000fe20002020000 */
[----:B------:R-:W-:Y:S01]  /*4520*/  UMOV UR18, 0x0 ;  /* 0x0000000000127882 */ /* 0x000fe20000000000 */
[----:B------:R-:W-:Y:S01]  /*4530*/  UMOV UR19, 0x10000000 ;  /* 0x1000000000137882 */ /* 0x000fe20000000000 */
[----:B------:R-:W-:Y:S01]  /*4540*/  @!P4 R2UR UR9, R3 ;  /* 0x000000000309c2ca */ /* 0x000fe200000e0000 */
[----:B------:R-:W-:Y:S01]  /*4550*/  @!P4 IMAD.X R0, RZ, RZ, R33, P0 ;  /* 0x000000ffff00c224 */ /* 0x000fe200000e0621 */
[----:B------:R-:W-:Y:S01]  /*4560*/  @!UP1 UIADD3 UR10, UPT, UPT, UR34, 0xc0, URZ ;  /* 0x000000c0220a9890 */ /* 0x000fe2000fffe0ff */
[----:B------:R-:W-:Y:S01]  /*4570*/  ISETP.NE.AND P0, PT, R30, 0x2, PT ;  /* 0x000000021e00780c */ /* 0x000fe20003f05270 */
[----:B------:R-:W-:Y:S01]  /*4580*/  UMOV UR11, UR35 ;  /* 0x00000023000b7c82 */ /* 0x000fe20008000000 */
[----:B------:R-:W-:Y:S01]  /*4590*/  UMOV UR12, UR36 ;  /* 0x00000024000c7c82 */ /* 0x000fe20008000000 */
[----:B------:R-:W-:Y:S01]  /*45a0*/  @!P4 R2UR UR8, R0 ;  /* 0x000000000008c2ca */ /* 0x000fe200000e0000 */
[----:B------:R-:W-:Y:S01]  /*45b0*/  IMAD.IADD R20, R8, 0x1, R150 ;  /* 0x0000000108147824 */ /* 0x000fe200078e0296 */
[----:B------:R-:W-:Y:S01]  /*45c0*/  @P3 R2UR UR36, R28 ;  /* 0x000000001c2432ca */ /* 0x000fe200000e0000 */
[----:B------:R-:W-:Y:S01]  /*45d0*/  IMAD.IADD R21, R13, 0x1, R152 ;  /* 0x000000010d157824 */ /* 0x000fe200078e0298 */
[----:B------:R-:W-:Y:S02]  /*45e0*/  SEL R0, RZ, 0x1, P0 ;  /* 0x00000001ff007807 */ /* 0x000fe40000000000 */
[----:B------:R-:W-:Y:S01]  /*45f0*/  LOP3.LUT R31, R31, 0x1, RZ, 0x3c, !PT ;  /* 0x000000011f1f7812 */ /* 0x000fe200078e3cff */
[----:B------:R-:W-:Y:S01]  /*4600*/  IMAD.U32 R10, RZ, RZ, UR9 ;  /* 0x00000009ff0a7e24 */ /* 0x000fe2000f8e00ff */
[----:B------:R-:W-:Y:S01]  /*4610*/  @!UP1 UIADD3 UR9, UPT, UPT, UR7, 0x48, URZ ;  /* 0x0000004807099890 */ /* 0x000fe2000fffe0ff */
[----:B------:R-:W-:Y:S02]  /*4620*/  LOP3.LUT R29, R29, R0, RZ, 0x3c, !PT ;  /* 0x000000001d1d7212 */ /* 0x000fe400078e3cff */
[----:B------:R-:W-:Y:S02]  /*4630*/  SEL R30, R30, RZ, P0 ;  /* 0x000000ff1e1e7207 */ /* 0x000fe40000000000 */
[----:B------:R-:W-:Y:S01]  /*4640*/  IMAD.U32 R11, RZ, RZ, UR8 ;  /* 0x00000008ff0b7e24 */ /* 0x000fe2000f8e00ff */
[----:B------:R-:W-:Y:S01]  /*4650*/  @!P4 R2UR UR14, R10 ;  /* 0x000000000a0ec2ca */ /* 0x000fe200000e0000 */
[----:B------:R-:W-:Y:S01]  /*4660*/  @!UP1 UIADD3 UR8, UPT, UPT, UR7, 0x6200, URZ ;  /* 0x0000620007089890 */ /* 0x000fe2000fffe0ff */
[----:B------:R-:W-:Y:S02]  /*4670*/  VOTEU.ALL UP1, P4 ;  /* 0x0000000000ff7886 */ /* 0x000fe40002020000 */
[----:B------:R-:W-:Y:S11]  /*4680*/  @!P4 R2UR UR15, R11 ;  /* 0x000000000b0fc2ca */ /* 0x000ff600000e0000 */
[----:B------:R-:W-:Y:S02]  /*4690*/  @!UPT UIADD3 URZ, UPT, UPT, URZ, URZ, URZ ;  /* 0x000000fffffff290 */ /* 0x000fe4000fffe0ff */
[----:B------:R2:W-:Y:S01]  /*46a0*/  @!UP1 UTMALDG.3D [UR8], [UR14], desc[UR18] ;  /* 0x000012080e0095b4 */ /* 0x0005e20008011000 */
[----:B------:R2:W-:Y:S01]  /*46b0*/  @!P4 SYNCS.ARRIVE.TRANS64.RED.A0TR RZ, [UR7+0x48], R23 ;  /* 0x00004817ffffc9a7 */ /* 0x0005e20008300407 */
[----:B------:R-:W-:Y:S01]  /*46c0*/  UPLOP3.LUT UP1, UPT, UPT, UPT, UPT, 0x80, 0x8 ;  /* 0x000000000008789c */ /* 0x000fe20003f2f070 */
[----:B------:R-:W-:Y:S01]  /*46d0*/  SYNCS.ARRIVE.TRANS64.RED.A1T0 RZ, [UR13], RZ ;  /* 0x000000ffffff79a7 */ /* 0x000fe2000810040d */
[----:B------:R-:W-:Y:S09]  /*46e0*/  @P3 BRA `(.L_x_75) ;  /* 0xfffffff000943947 */ /* 0x000ff2000383ffff */
[----:B------:R-:W-:-:S04]  /*46f0*/  SHF.L.U32 R3, R31, 0x1f, RZ ;  /* 0x0000001f1f037819 */ /* 0x000fc800000006ff */
[----:B------:R-:W1:Y:S02]  /*4700*/  SYNCS.PHASECHK.TRANS64.TRYWAIT P0, [UR7+0x50], R3 ;  /* 0x00005003ff0075a7 */ /* 0x000e640008001107 */
[----:B-1----:R-:W-:Y:S05]  /*4710*/  @!P0 BRA `(.L_x_76) ;  /* 0x0000007000188947 */ /* 0x002fea0003800000 */
.L_x_154:
[----:B------:R-:W3:Y:S02]  /*4720*/  SYNCS.PHASECHK.TRANS64.TRYWAIT P0, [UR7+0x58], R3 ;  /* 0x00005803ff0075a7 */ /* 0x000ee40008001107 */
[----:B---3--:R-:W-:Y:S05]  /*4730*/  @!P0 BRA `(.L_x_77) ;  /* 0x0000007000288947 */ /* 0x008fea0003800000 */
.L_x_156:
[----:B------:R-:W3:Y:S02]  /*4740*/  SYNCS.PHASECHK.TRANS64.TRYWAIT P0, [UR7+0x60], R3 ;  /* 0x00006003ff0075a7 */ /* 0x000ee40008001107 */
[----:B---3--:R-:W-:Y:S05]  /*4750*/  @!P0 BRA `(.L_x_78) ;  /* 0x0000007000388947 */ /* 0x008fea0003800000 */
.L_x_158:
[----:B-1----:R-:W-:-:S07]  /*4760*/  MOV R0, UR7 ;  /* 0x0000000700007c02 */ /* 0x002fce0008000f00 */
.L_x_79:
[----:B-1----:R-:W-:-:S04]  /*4770*/  SHF.L.U32 R3, R31, 0x1f, RZ ;  /* 0x0000001f1f037819 */ /* 0x002fc800000006ff */
[----:B------:R1:W3:Y:S03]  /*4780*/  SYNCS.PHASECHK.TRANS64.TRYWAIT P0, [R0+URZ+0x68], R3 ;  /* 0x00006803000075a7 */ /* 0x0002e600080011ff */
[----:B---3--:R-:W-:Y:S05]  /*4790*/  @!P0 NANOSLEEP.SYNCS 0x989680 ;  /* 0x009896800000895d */ /* 0x008fea0003900000 */
[----:B------:R-:W3:Y:S02]  /*47a0*/  @!P0 SYNCS.PHASECHK.TRANS64 P0, [R0+URZ+0x68], R3 ;  /* 0x00006803000085a7 */ /* 0x000ee400080010ff */
[----:B--23--:R-:W-:Y:S05]  /*47b0*/  @P0 EXIT ;  /* 0x000000000000094d */ /* 0x00cfea0003800000 */
[----:B------:R-:W-:Y:S05]  /*47c0*/  BRA `(.L_x_79) ;  /* 0xfffffffc00e87947 */ /* 0x000fea000383ffff */
.L_x_64:
[----:B------:R-:W-:-:S06]  /*47d0*/  UISETP.GE.AND UP1, UPT, UR8, 0x4, UPT ;  /* 0x000000040800788c */ /* 0x000fcc000bf26270 */
[----:B------:R-:W-:-:S13]  /*47e0*/  PLOP3.LUT P0, PT, PT, PT, UP1, 0x80, 0x8 ;  /* 0x000000000008781c */ /* 0x000fda0003f0f018 */
[----:B------:R-:W-:Y:S05]  /*47f0*/  @!P0 EXIT ;  /* 0x000000000000894d */ /* 0x000fea0003800000 */
[----:B------:R-:W-:Y:S01]  /*4800*/  BAR.SYNC.DEFER_BLOCKING 0x6, 0xa0 ;  /* 0x0182800000007b1d */ /* 0x000fe20000010000 */
[C---:B------:R-:W-:Y:S01]  /*4810*/  IMAD.U32 R79, R167.reuse, 0x10000, RZ ;  /* 0x00010000a74f7824 */ /* 0x040fe200078e00ff */
[C---:B------:R-:W-:Y:S01]  /*4820*/  R2P PR, R167.reuse, 0x6 ;  /* 0x00000006a7007804 */ /* 0x040fe20000000000 */
[----:B------:R-:W-:Y:S01]  /*4830*/  IMAD.SHL.U32 R2, R167, 0x40, RZ ;  /* 0x00000040a7027824 */ /* 0x000fe200078e00ff */
[----:B------:R-:W-:Y:S01]  /*4840*/  CS2R R160, SRZ ;  /* 0x0000000000a07805 */ /* 0x000fe2000001ff00 */
[----:B------:R-:W-:Y:S01]  /*4850*/  IMAD.MOV.U32 R164, RZ, RZ, 0x20 ;  /* 0x00000020ffa47424 */ /* 0x000fe200078e00ff */
[----:B------:R-:W-:Y:S02]  /*4860*/  UMOV UR49, 0x400 ;  /* 0x0000040000317882 */ /* 0x000fe40000000000 */
[----:B------:R-:W1:Y:S01]  /*4870*/  LDC R157, c[0x0][0x370] ;  /* 0x0000dc00ff9d7b82 */ /* 0x000e620000000800 */
[----:B------:R-:W-:Y:S01]  /*4880*/  ULEA UR49, UR37, UR49, 0x18 ;  /* 0x0000003125317291 */ /* 0x000fe2000f8ec0ff */
[----:B------:R-:W-:Y:S01]  /*4890*/  LOP3.LUT R79, R79, 0x600000, RZ, 0xc0, !PT ;  /* 0x006000004f4f7812 */ /* 0x000fe200078ec0ff */
[----:B------:R-:W-:Y:S01]  /*48a0*/  IMAD.SHL.U32 R153, R167, 0x8, RZ ;  /* 0x00000008a7997824 */ /* 0x000fe200078e00ff */
[----:B------:R-:W-:Y:S01]  /*48b0*/  LOP3.LUT R4, R2, 0x180, RZ, 0xc0, !PT ;  /* 0x0000018002047812 */ /* 0x000fe200078ec0ff */
[----:B------:R-:W-:Y:S01]  /*48c0*/  IMAD.MOV.U32 R165, RZ, RZ, 0x10 ;  /* 0x00000010ffa57424 */ /* 0x000fe200078e00ff */
[----:B------:R-:W-:Y:S01]  /*48d0*/  SEL R164, R164, 0xffffffe0, !P2 ;  /* 0xffffffe0a4a47807 */ /* 0x000fe20005000000 */
[----:B------:R-:W-:Y:S01]  /*48e0*/  UIADD3 UR4, UPT, UPT, UR49, 0x8200, URZ ;  /* 0x0000820031047890 */ /* 0x000fe2000fffe0ff */
[----:B------:R-:W2:Y:S01]  /*48f0*/  LDC R74, c[0x0][0xb0c] ;  /* 0x0002c300ff4a7b82 */ /* 0x000ea20000000800 */
[----:B------:R-:W-:Y:S01]  /*4900*/  LOP3.LUT R153, R4, 0x30, R153, 0xf8, !PT ;  /* 0x0000003004997812 */ /* 0x000fe200078ef899 */
[----:B------:R-:W-:Y:S01]  /*4910*/  IMAD.MOV.U32 R76, RZ, RZ, RZ ;  /* 0x000000ffff4c7224 */ /* 0x000fe200078e00ff */
[----:B------:R-:W-:Y:S01]  /*4920*/  SEL R165, R165, 0xfffffff0, !P1 ;  /* 0xfffffff0a5a57807 */ /* 0x000fe20004800000 */
[----:B------:R-:W-:Y:S01]  /*4930*/  IMAD.MOV.U32 R162, RZ, RZ, RZ ;  /* 0x000000ffffa27224 */ /* 0x000fe200078e00ff */
[----:B------:R-:W-:Y:S01]  /*4940*/  LOP3.LUT R153, R153, 0x1e40, R2, 0xf8, !PT ;  /* 0x00001e4099997812 */ /* 0x000fe200078ef802 */
[----:B------:R-:W-:Y:S01]  /*4950*/  IMAD.MOV.U32 R169, RZ, RZ, RZ ;  /* 0x000000ffffa97224 */ /* 0x000fe200078e00ff */
[----:B------:R-:W-:Y:S01]  /*4960*/  LOP3.LUT R167, R167, 0x60, RZ, 0xc0, !PT ;  /* 0x00000060a7a77812 */ /* 0x000fe200078ec0ff */
[----:B------:R-:W4:Y:S01]  /*4970*/  LDC R155, c[0x0][0xb20] ;  /* 0x0002c800ff9b7b82 */ /* 0x000f220000000800 */
[----:B------:R-:W3:Y:S01]  /*4980*/  LDS R0, [UR49+0x110] ;  /* 0x00011031ff007984 */ /* 0x000ee20008000800 */
[----:B------:R-:W-:Y:S01]  /*4990*/  IMAD.MOV.U32 R159, RZ, RZ, RZ ;  /* 0x000000ffff9f7224 */ /* 0x000fe200078e00ff */
[----:B------:R-:W1:Y:S01]  /*49a0*/  LDCU.64 UR52, c[0x0][0x348] ;  /* 0x00006900ff3477ac */ /* 0x000e620008000a00 */
[----:B------:R-:W-:Y:S01]  /*49b0*/  IMAD.U32 R166, RZ, RZ, UR4 ;  /* 0x00000004ffa67e24 */ /* 0x000fe2000f8e00ff */
[----:B------:R-:W1:Y:S03]  /*49c0*/  LDCU.64 UR38, c[0x0][0x888] ;  /* 0x00011100ff2677ac */ /* 0x000e660008000a00 */
[----:B------:R-:W1:Y:S01]  /*49d0*/  LDC R73, c[0x0][0xb30] ;  /* 0x0002cc00ff497b82 */ /* 0x000e620000000800 */
[----:B------:R-:W1:Y:S01]  /*49e0*/  LDCU.64 UR44, c[0x0][0x890] ;  /* 0x00011200ff2c77ac */ /* 0x000e620008000a00 */
[----:B------:R-:W-:-:S06]  /*49f0*/  UIADD3 UR48, UPT, UPT, UR49, 0x200, URZ ;  /* 0x0000020031307890 */ /* 0x000fcc000fffe0ff */
[----:B------:R-:W1:Y:S08]  /*4a00*/  LDC.64 R148, c[0x0][0xb10] ;  /* 0x0002c400ff947b82 */ /* 0x000e700000000a00 */
[----:B------:R-:W1:Y:S08]  /*4a10*/  LDC.64 R70, c[0x0][0xb18] ;  /* 0x0002c600ff467b82 */ /* 0x000e700000000a00 */
[----:B------:R-:W1:Y:S08]  /*4a20*/  LDC.64 R68, c[0x0][0xb28] ;  /* 0x0002ca00ff447b82 */ /* 0x000e700000000a00 */
[----:B------:R-:W1:Y:S01]  /*4a30*/  LDC.64 R146, c[0x0][0x8b0] ;  /* 0x00022c00ff927b82 */ /* 0x000e620000000a00 */
[----:B---3--:R-:W-:Y:S01]  /*4a40*/  IMAD.IADD R79, R0, 0x1, R79 ;  /* 0x00000001004f7824 */ /* 0x008fe200078e024f */
[----:B------:R-:W-:-:S04]  /*4a50*/  SHF.R.S32.HI R0, RZ, 0x4, R164 ;  /* 0x00000004ff007819 */ /* 0x000fc800000114a4 */
[----:B------:R-:W-:Y:S02]  /*4a60*/  LEA.HI.SX32 R163, R165, R0, 0x1c ;  /* 0x00000000a5a37211 */ /* 0x000fe400078fe2ff */
[----:B------:R-:W3:Y:S08]  /*4a70*/  LDC.64 R144, c[0x0][0x8a8] ;  /* 0x00022a00ff907b82 */ /* 0x000ef00000000a00 */
[----:B--2-4-:R-:W1:Y:S02]  /*4a80*/  LDC R156, c[0x0][0x374] ;  /* 0x0000dd00ff9c7b82 */ /* 0x014e640000000800 */
.L_x_121:
[----:B------:R-:W-:Y:S02]  /*4a90*/  LEA R0, R169, UR49, 0x3 ;  /* 0x00000031a9007c11 */ /* 0x000fe4000f8e18ff */
[----:B------:R-:W-:Y:S02]  /*4aa0*/  SHF.L.U32 R3, R161, 0x1f, RZ ;  /* 0x0000001fa1037819 */ /* 0x000fe400000006ff */
[----:B-1----:R-:W-:Y:S02]  /*4ab0*/  LEA R16, R169, UR49, 0x4 ;  /* 0x00000031a9107c11 */ /* 0x002fe4000f8e20ff */
[----:B------:R-:W2:Y:S02]  /*4ac0*/  SYNCS.PHASECHK.TRANS64.TRYWAIT P0, [R0+URZ+0x80], R3 ;  /* 0x00008003000075a7 */ /* 0x000ea400080011ff */
[----:B--2---:R-:W-:Y:S05]  /*4ad0*/  @!P0 BRA `(.L_x_80) ;  /* 0x0000006c00708947 */ /* 0x004fea0003800000 */
.L_x_159:
[----:B------:R-:W4:Y:S01]  /*4ae0*/  LDC.64 R12, c[0x0][0xb10] ;  /* 0x0002c400ff0c7b82 */ /* 0x000f220000000a00 */
[----:B------:R-:W3:Y:S01]  /*4af0*/  LDS.128 R16, [R16+0xf0] ;  /* 0x0000f00010107984 */ /* 0x000ee20000000c00 */
[----:B-1----:R-:W-:Y:S01]  /*4b00*/  ISETP.NE.AND P1, PT, R73, 0x1, PT ;  /* 0x000000014900780c */ /* 0x002fe20003f25270 */
[----:B--2---:R-:W-:Y:S01]  /*4b10*/  VIADD R0, R0, 0x90 ;  /* 0x0000009000007836 */ /* 0x004fe20000000000 */
[----:B------:R-:W-:Y:S04]  /*4b20*/  ISETP.GE.AND P0, PT, R72, 0x1, PT ;  /* 0x000000014800780c */ /* 0x000fe80003f06270 */
[----:B------:R-:W1:Y:S01]  /*4b30*/  LDC.64 R10, c[0x0][0xb18] ;  /* 0x0002c600ff0a7b82 */ /* 0x000e620000000a00 */
[----:B------:R-:W-:Y:S01]  /*4b40*/  PRMT R0, RZ, 0x654, R0 ;  /* 0x00000654ff007816 */ /* 0x000fe20000000000 */
[----:B------:R-:W-:Y:S01]  /*4b50*/  @!PT LDS RZ, [RZ] ;  /* 0x00000000fffff984 */ /* 0x000fe20000000800 */
[----:B------:R-:W-:Y:S01]  /*4b60*/  @!PT LDS RZ, [RZ] ;  /* 0x00000000fffff984 */ /* 0x000fe20000000800 */
[----:B------:R-:W-:Y:S01]  /*4b70*/  @!PT LDS RZ, [RZ] ;  /* 0x00000000fffff984 */ /* 0x000fe20000000800 */
[----:B------:R-:W-:Y:S01]  /*4b80*/  @!PT LDS RZ, [RZ] ;  /* 0x00000000fffff984 */ /* 0x000fe20000000800 */
[----:B------:R2:W-:Y:S06]  /*4b90*/  MEMBAR.ALL.CTA ;  /* 0x0000000000007992 */ /* 0x0005ec0000008000 */
[----:B--2---:R-:W2:Y:S01]  /*4ba0*/  FENCE.VIEW.ASYNC.S ;  /* 0x00000000000073c6 */ /* 0x004ea20000000000 */
[----:B------:R-:W1:Y:S08]  /*4bb0*/  @!P1 LDC R14, c[0x0][0xb20] ;  /* 0x0002c800ff0e9b82 */ /* 0x000e700000000800 */
[----:B------:R-:W1:Y:S01]  /*4bc0*/  @!P1 LDC R9, c[0x0][0xb0c] ;  /* 0x0002c300ff099b82 */ /* 0x000e620000000800 */
[----:B--2---:R2:W-:Y:S01]  /*4bd0*/  SYNCS.ARRIVE.TRANS64.RED.A1T0 RZ, [R0+URZ], RZ ;  /* 0x000000ff00ff79a7 */ /* 0x0045e200081004ff */
[----:B---3--:R-:W-:Y:S04]  /*4be0*/  LOP3.LUT P4, RZ, R18, 0x1, RZ, 0xc0, !PT ;  /* 0x0000000112ff7812 */ /* 0x008fe8000788c0ff */
[----:B------:R-:W-:Y:S09]  /*4bf0*/  P2R R168, PR, RZ, 0x10 ;  /* 0x00000010ffa87803 */ /* 0x000ff20000000000 */
[----:B------:R-:W-:Y:S02]  /*4c00*/  @P4 MOV R77, R16 ;  /* 0x00000010004d4202 */ /* 0x000fe40000000f00 */
[----:B------:R-:W-:Y:S01]  /*4c10*/  @P4 LOP3.LUT R75, R17, 0xffff, RZ, 0xc0, !PT ;  /* 0x0000ffff114b4812 */ /* 0x000fe200078ec0ff */
[----:B--2-4-:R-:W-:Y:S06]  /*4c20*/  @!P0 BRA `(.L_x_81) ;  /* 0x0000000000a48947 */ /* 0x014fec0003800000 */
[----:B------:R-:W-:Y:S01]  /*4c30*/  IMAD.HI.U32 R24, R156, R71, RZ ;  /* 0x000000479c187227 */ /* 0x000fe200078e00ff */
[----:B------:R-:W-:Y:S02]  /*4c40*/  ISETP.NE.AND P0, PT, R70, 0x1, PT ;  /* 0x000000014600780c */ /* 0x000fe40003f05270 */
[----:B------:R-:W-:Y:S01]  /*4c50*/  ISETP.NE.AND P2, PT, R72, 0x1, PT ;  /* 0x000000014800780c */ /* 0x000fe20003f45270 */
[-C--:B------:R-:W-:Y:S01]  /*4c60*/  IMAD.HI.U32 R22, R157, R148.reuse, RZ ;  /* 0x000000949d167227 */ /* 0x080fe200078e00ff */
[----:B------:R-:W-:Y:S02]  /*4c70*/  SHF.R.U32.HI R23, RZ, R155, R24 ;  /* 0x0000009bff177219 */ /* 0x000fe40000011618 */
[----:B------:R-:W-:Y:S01]  /*4c80*/  ISETP.NE.AND P3, PT, R74, 0x1, PT ;  /* 0x000000014a00780c */ /* 0x000fe20003f65270 */
[----:B------:R-:W-:Y:S01]  /*4c90*/  IMAD.HI.U32 R28, R75, R71, RZ ;  /* 0x000000474b1c7227 */ /* 0x000fe200078e00ff */
[----:B------:R-:W-:Y:S02]  /*4ca0*/  SHF.R.U32.HI R22, RZ, R149, R22 ;  /* 0x00000095ff167219 */ /* 0x000fe40000011616 */
[----:B------:R-:W-:Y:S01]  /*4cb0*/  SEL R3, R156, R23, !P0 ;  /* 0x000000179c037207 */ /* 0x000fe20004000000 */
[----:B------:R-:W-:Y:S01]  /*4cc0*/  IMAD.HI.U32 R26, R77, R148, RZ ;  /* 0x000000944d1a7227 */ /* 0x000fe200078e00ff */
[----:B------:R-:W-:Y:S03]  /*4cd0*/  SEL R7, R157, R22, !P3 ;  /* 0x000000169d077207 */ /* 0x000fe60005800000 */
[-C--:B------:R-:W-:Y:S01]  /*4ce0*/  IMAD.HI.U32 R22, R3, R68.reuse, RZ ;  /* 0x0000004403167227 */ /* 0x080fe200078e00ff */
[----:B------:R-:W-:Y:S03]  /*4cf0*/  SHF.R.U32.HI R26, RZ, R149, R26 ;  /* 0x00000095ff1a7219 */ /* 0x000fe6000001161a */
[----:B------:R-:W-:Y:S01]  /*4d00*/  IMAD.HI.U32 R24, R7, R68, RZ ;  /* 0x0000004407187227 */ /* 0x000fe200078e00ff */
[----:B------:R-:W-:Y:S02]  /*4d10*/  @P2 SHF.R.U32.HI R3, RZ, R69, R22 ;  /* 0x00000045ff032219 */ /* 0x000fe40000011616 */
[----:B------:R-:W-:Y:S02]  /*4d20*/  SHF.R.U32.HI R22, RZ, R155, R28 ;  /* 0x0000009bff167219 */ /* 0x000fe4000001161c */
[----:B------:R-:W-:Y:S01]  /*4d30*/  @P2 SHF.R.U32.HI R7, RZ, R69, R24 ;  /* 0x00000045ff072219 */ /* 0x000fe20000011618 */
[C---:B------:R-:W-:Y:S01]  /*4d40*/  IMAD R2, R72.reuse, R3, RZ ;  /* 0x0000000348027224 */ /* 0x040fe200078e02ff */
[----:B------:R-:W-:Y:S02]  /*4d50*/  SEL R5, R75, R22, !P0 ;  /* 0x000000164b057207 */ /* 0x000fe40004000000 */
[----:B------:R-:W-:Y:S01]  /*4d60*/  SEL R3, R77, R26, !P3 ;  /* 0x0000001a4d037207 */ /* 0x000fe20005800000 */
[----:B------:R-:W-:Y:S01]  /*4d70*/  IMAD R4, R72, R7, RZ ;  /* 0x0000000748047224 */ /* 0x000fe200078e02ff */
[C---:B------:R-:W-:Y:S01]  /*4d80*/  ISETP.GE.AND P0, PT, R5.reuse, R2, PT ;  /* 0x000000020500720c */ /* 0x040fe20003f06270 */
[----:B------:R-:W-:Y:S03]  /*4d90*/  IMAD.HI.U32 R6, R5, R68, RZ ;  /* 0x0000004405067227 */ /* 0x000fe600078e00ff */
[----:B------:R-:W-:Y:S01]  /*4da0*/  ISETP.GE.OR P0, PT, R3, R4, P0 ;  /* 0x000000040300720c */ /* 0x000fe20000706670 */
[----:B------:R-:W-:Y:S01]  /*4db0*/  IMAD.MOV R4, RZ, RZ, -R3 ;  /* 0x000000ffff047224 */ /* 0x000fe200078e0a03 */
[-C--:B------:R-:W-:Y:S03]  /*4dc0*/  SHF.R.U32.HI R6, RZ, R69.reuse, R6 ;  /* 0x00000045ff067219 */ /* 0x080fe60000011606 */
[----:B------:R-:W-:Y:S01]  /*4dd0*/  IMAD R77, R74, R4, R77 ;  /* 0x000000044a4d7224 */ /* 0x000fe200078e024d */
[----:B------:R-:W-:Y:S05]  /*4de0*/  SEL R15, R5, R6, !P2 ;  /* 0x00000006050f7207 */ /* 0x000fea0005000000 */
[----:B------:R-:W-:Y:S02]  /*4df0*/  IMAD.MOV R6, RZ, RZ, -R15 ;  /* 0x000000ffff067224 */ /* 0x000fe400078e0a0f */
[C---:B------:R-:W-:Y:S04]  /*4e00*/  @!P0 IMAD.HI.U32 R2, R3.reuse, R68, RZ ;  /* 0x0000004403028227 */ /* 0x040fe800078e00ff */
[----:B------:R-:W-:Y:S01]  /*4e10*/  IMAD R6, R72, R6, R5 ;  /* 0x0000000648067224 */ /* 0x000fe200078e0205 */
[----:B------:R-:W-:Y:S04]  /*4e20*/  @!P0 SHF.R.U32.HI R2, RZ, R69, R2 ;  /* 0x00000045ff028219 */ /* 0x000fe80000011602 */
[----:B------:R-:W-:Y:S02]  /*4e30*/  @!P0 SEL R0, R3, R2, !P2 ;  /* 0x0000000203008207 */ /* 0x000fe40005000000 */
[----:B------:R-:W-:Y:S02]  /*4e40*/  IADD3 R2, PT, PT, -R5, RZ, RZ ;  /* 0x000000ff05027210 */ /* 0x000fe40007ffe1ff */
[----:B------:R-:W-:Y:S01]  /*4e50*/  @!P0 IADD3 R8, PT, PT, R15, -R0, RZ ;  /* 0x800000000f088210 */ /* 0x000fe20007ffe0ff */
[----:B------:R-:W-:Y:S02]  /*4e60*/  @!P0 IMAD R0, R7, R6, R0 ;  /* 0x0000000607008224 */ /* 0x000fe400078e0200 */
[----:B------:R-:W-:Y:S02]  /*4e70*/  IMAD R75, R70, R2, R75 ;  /* 0x00000002464b7224 */ /* 0x000fe400078e024b */
[----:B------:R-:W-:Y:S02]  /*4e80*/  @!P0 IMAD R5, R8, R72, R3 ;  /* 0x0000004808058224 */ /* 0x000fe400078e0203 */
[----:B------:R-:W-:Y:S04]  /*4e90*/  @!P0 IMAD.MOV.U32 R3, RZ, RZ, R0 ;  /* 0x000000ffff038224 */ /* 0x000fe800078e0000 */
[----:B------:R-:W-:Y:S02]  /*4ea0*/  IMAD R77, R3, R74, R77 ;  /* 0x0000004a034d7224 */ /* 0x000fe400078e024d */
[----:B------:R-:W-:Y:S07]  /*4eb0*/  IMAD R75, R5, R70, R75 ;  /* 0x00000046054b7224 */ /* 0x000fee00078e024b */
.L_x_81:
[----:B-1----:R-:W-:Y:S01]  /*4ec0*/  @!P1 ISETP.NE.AND P0, PT, R10, 0x1, PT ;  /* 0x000000010a00980c */ /* 0x002fe20003f05270 */
[----:B------:R-:W-:Y:S01]  /*4ed0*/  @!P1 IMAD.HI.U32 R0, R77, R12, RZ ;  /* 0x0000000c4d009227 */ /* 0x000fe200078e00ff */
[----:B------:R-:W-:Y:S01]  /*4ee0*/  @!P1 ISETP.NE.AND P2, PT, R9, 0x1, PT ;  /* 0x000000010900980c */ /* 0x000fe20003f45270 */
[----:B------:R-:W-:Y:S01]  /*4ef0*/  ULOP3.LUT UP0, URZ, UR48, 0x1b0, URZ, 0xc0, !UPT ;  /* 0x000001b030ff7892 */ /* 0x000fe2000f80c0ff */
[----:B------:R-:W-:Y:S01]  /*4f00*/  R2UR UR42, R21 ;  /* 0x00000000152a72ca */ /* 0x000fe200000e0000 */
[----:B------:R-:W-:Y:S01]  /*4f10*/  @!P1 IMAD.HI.U32 R3, R75, R11, RZ ;  /* 0x0000000b4b039227 */ /* 0x000fe200078e00ff */
[----:B------:R-:W-:Y:S02]  /*4f20*/  @!P1 SHF.R.U32.HI R0, RZ, R13, R0 ;  /* 0x0000000dff009219 */ /* 0x000fe40000011600 */
[----:B------:R-:W-:Y:S01]  /*4f30*/  R2UR UR41, R20 ;  /* 0x00000000142972ca */ /* 0x000fe200000e0000 */
[----:B------:R-:W-:Y:S01]  /*4f40*/  VIADD R169, R169, 0x1 ;  /* 0x00000001a9a97836 */ /* 0x000fe20000000000 */
[----:B------:R-:W-:Y:S02]  /*4f50*/  @!P1 SHF.R.U32.HI R2, RZ, R14, R3 ;  /* 0x0000000eff029219 */ /* 0x000fe40000011603 */
[----:B------:R-:W-:Y:S02]  /*4f60*/  @!P1 SEL R3, R77, R0, !P2 ;  /* 0x000000004d039207 */ /* 0x000fe40005000000 */
[----:B------:R-:W-:Y:S02]  /*4f70*/  @!P1 SEL R2, R75, R2, !P0 ;  /* 0x000000024b029207 */ /* 0x000fe40004000000 */
[----:B------:R-:W-:Y:S01]  /*4f80*/  @P4 SHF.R.U32.HI R158, RZ, 0x10, R17 ;  /* 0x00000010ff9e4819 */ /* 0x000fe20000011611 */
[----:B------:R-:W-:Y:S02]  /*4f90*/  USHF.L.U32 UR42, UR42, 0x7, URZ ;  /* 0x000000072a2a7899 */ /* 0x000fe400080006ff */
[----:B------:R-:W-:Y:S02]  /*4fa0*/  @!P1 IMAD.IADD R0, R2, 0x1, -R3 ;  /* 0x0000000102009824 */ /* 0x000fe400078e0a03 */
[----:B------:R-:W-:Y:S01]  /*4fb0*/  @!P1 IMAD.IADD R2, R3, 0x1, -R2 ;  /* 0x0000000103029824 */ /* 0x000fe200078e0a02 */
[----:B------:R-:W-:Y:S01]  /*4fc0*/  USHF.L.U32 UR41, UR41, 0x8, URZ ;  /* 0x0000000829297899 */ /* 0x000fe200080006ff */
[----:B------:R-:W-:Y:S02]  /*4fd0*/  @!P1 IMAD R77, R0, R9, R77 ;  /* 0x00000009004d9224 */ /* 0x000fe400078e024d */
[----:B------:R-:W-:Y:S01]  /*4fe0*/  @!P1 IMAD R75, R2, R10, R75 ;  /* 0x0000000a024b9224 */ /* 0x000fe200078e024b */
[----:B------:R-:W-:Y:S08]  /*4ff0*/  BRA.U !UP0, `(.L_x_82) ;  /* 0x0000000108407547 */ /* 0x000ff0000b800000 */
[----:B------:R-:W1:Y:S01]  /*5000*/  LDCU.64 UR8, c[0x4][0x88] ;  /* 0x01001100ff0877ac */ /* 0x000e620008000a00 */
[----:B------:R-:W-:Y:S01]  /*5010*/  MOV R3, 0x0 ;  /* 0x0000000000037802 */ /* 0x000fe20000000f00 */
[----:B------:R-:W-:Y:S02]  /*5020*/  HFMA2 R12, -RZ, RZ, 0, 5.9604644775390625e-08 ;  /* 0x00000001ff0c7431 */ /* 0x000fe400000001ff */
[----:B------:R-:W-:Y:S02]  /*5030*/  IMAD.MOV.U32 R8, RZ, RZ, 0x70 ;  /* 0x00000070ff087424 */ /* 0x000fe400078e00ff */
[----:B------:R-:W-:Y:S01]  /*5040*/  IMAD.MOV.U32 R13, RZ, RZ, RZ ;  /* 0x000000ffff0d7224 */ /* 0x000fe200078e00ff */
[----:B------:R-:W2:Y:S01]  /*5050*/  LDCU.64 UR6, c[0x4][0x90] ;  /* 0x01001200ff0677ac */ /* 0x000ea20008000a00 */
[----:B------:R-:W3:Y:S01]  /*5060*/  LDC.64 R2, c[0x4][R3] ;  /* 0x0100000003027b82 */ /* 0x000ee20000000a00 */
[----:B------:R-:W4:Y:S01]  /*5070*/  LDCU.64 UR4, c[0x4][0x8] ;  /* 0x01000100ff0477ac */ /* 0x000f220008000a00 */
[----:B-1----:R-:W-:Y:S01]  /*5080*/  MOV R5, UR9 ;  /* 0x0000000900057c02 */ /* 0x002fe20008000f00 */
[----:B------:R-:W-:Y:S01]  /*5090*/  IMAD.U32 R4, RZ, RZ, UR8 ;  /* 0x00000008ff047e24 */ /* 0x000fe2000f8e00ff */
[----:B--2---:R-:W-:Y:S01]  /*50a0*/  MOV R7, UR7 ;  /* 0x0000000700077c02 */ /* 0x004fe20008000f00 */
[----:B------:R-:W-:Y:S01]  /*50b0*/  IMAD.U32 R6, RZ, RZ, UR6 ;  /* 0x00000006ff067e24 */ /* 0x000fe2000f8e00ff */
[----:B----4-:R-:W-:Y:S01]  /*50c0*/  MOV R11, UR5 ;  /* 0x00000005000b7c02 */ /* 0x010fe20008000f00 */
[----:B------:R-:W-:Y:S02]  /*50d0*/  IMAD.U32 R10, RZ, RZ, UR4 ;  /* 0x00000004ff0a7e24 */ /* 0x000fe4000f8e00ff */
[----:B------:R-:W-:Y:S07]  /*50e0*/  LEPC R20, `(.L_x_82) ;  /* 0x000000001014794e */ /* 0x000fee0000000000 */
[----:B---3-5:R-:W-:Y:S05]  /*50f0*/  CALL.ABS.NOINC R2 ;  /* 0x0000000002007343 */ /* 0x028fea0003c00000 */
.L_x_82:
[----:B------:R-:W-:Y:S01]  /*5100*/  LOP3.LUT P0, RZ, R166, 0x1b0, RZ, 0xc0, !PT ;  /* 0x000001b0a6ff7812 */ /* 0x000fe2000780c0ff */
[----:B------:R-:W-:Y:S11]  /*5110*/  BSSY.RECONVERGENT B6, `(.L_x_83) ;  /* 0x0000013000067945 */ /* 0x000ff60003800200 */
[----:B------:R-:W-:Y:S01]  /*5120*/  @!UPT UIADD3 URZ, UPT, UPT, URZ, URZ, URZ ;  /* 0x000000fffffff290 */ /* 0x000fe2000fffe0ff */
[----:B------:R-:W-:Y:S05]  /*5130*/  @!P0 BRA `(.L_x_84) ;  /* 0x0000000000408947 */ /* 0x000fea0003800000 */
        /* <DEDUP_REMOVED lines=16> */
.L_x_84:
[----:B------:R-:W-:Y:S05]  /*5240*/  BSYNC.RECONVERGENT B6 ;  /* 0x0000000000067941 */ /* 0x000fea0003800200 */
.L_x_83:
[----:B------:R-:W-:Y:S01]  /*5250*/  ISETP.NE.U32.AND P4, PT, R146, RZ, PT ;  /* 0x000000ff9200720c */ /* 0x000fe20003f85070 */
[----:B------:R-:W-:Y:S01]  /*5260*/  UISETP.NE.AND UP2, UPT, UR50, URZ, UPT ;  /* 0x000000ff3200728c */ /* 0x000fe2000bf45270 */
[----:B------:R-:W-:Y:S01]  /*5270*/  ISETP.NE.U32.AND P2, PT, RZ, UR38, PT ;  /* 0x00000026ff007c0c */ /* 0x000fe2000bf45070 */
[----:B------:R-:W-:Y:S01]  /*5280*/  UISETP.NE.U32.AND UP1, UPT, UR44, URZ, UPT ;  /* 0x000000ff2c00728c */ /* 0x000fe2000bf25070 */
[----:B------:R-:W-:Y:S01]  /*5290*/  ISETP.NE.AND.EX P4, PT, R147, RZ, PT, P4 ;  /* 0x000000ff9300720c */ /* 0x000fe20003f85340 */
[----:B------:R-:W-:Y:S01]  /*52a0*/  UPLOP3.LUT UP0, UPT, UPT, UPT, UPT, 0x40, 0x4 ;  /* 0x000000000004789c */ /* 0x000fe20003f0e870 */
[----:B------:R-:W-:Y:S01]  /*52b0*/  ISETP.NE.AND.EX P2, PT, RZ, UR39, PT, P2 ;  /* 0x00000027ff007c0c */ /* 0x000fe2000bf45320 */
[----:B------:R-:W-:Y:S01]  /*52c0*/  UISETP.NE.AND.EX UP1, UPT, UR45, URZ, UPT, UP1 ;  /* 0x000000ff2d00728c */ /* 0x000fe2000bf25310 */
[----:B------:R-:W-:Y:S04]  /*52d0*/  PLOP3.LUT P1, PT, PT, PT, UP2, 0x80, 0x8 ;  /* 0x000000000008781c */ /* 0x000fe80003f2f028 */
[----:B------:R-:W-:Y:S06]  /*52e0*/  @UP2 UPLOP3.LUT UP0, UPT, UPT, UPT, UP1, 0x80, 0x8 ;  /* 0x000000000008289c */ /* 0x000fec0003f0f010 */
[----:B------:R-:W-:Y:S01]  /*52f0*/  PLOP3.LUT P0, PT, PT, PT, UP0, 0x80, 0x8 ;  /* 0x000000000008781c */ /* 0x000fe20003f0f008 */
[----:B------:R-:W-:Y:S01]  /*5300*/  @!UPT UIADD3 URZ, UPT, UPT, URZ, URZ, URZ ;  /* 0x000000fffffff290 */ /* 0x000fe2000fffe0ff */
[----:B------:R-:W-:Y:S11]  /*5310*/  BRA.U !UP1, `(.L_x_85) ;  /* 0x0000000109387547 */ /* 0x000ff6000b800000 */
[----:B------:R-:W-:Y:S01]  /*5320*/  UISETP.NE.U32.AND UP0, UPT, UR38, URZ, UPT ;  /* 0x000000ff2600728c */ /* 0x000fe2000bf05070 */
[----:B------:R-:W-:Y:S02]  /*5330*/  HFMA2 R0, -RZ, RZ, 0, 5.9604644775390625e-08 ;  /* 0x00000001ff007431 */ /* 0x000fe400000001ff */
[----:B------:R-:W-:Y:S01]  /*5340*/  IMAD.MOV.U32 R151, RZ, RZ, 0x1 ;  /* 0x00000001ff977424 */ /* 0x000fe200078e00ff */
[----:B------:R-:W-:Y:S06]  /*5350*/  UISETP.NE.AND.EX UP0, UPT, UR39, URZ, UPT, UP0 ;  /* 0x000000ff2700728c */ /* 0x000fec000bf05300 */
[----:B------:R-:W-:Y:S05]  /*5360*/  PLOP3.LUT P3, PT, PT, PT, UP0, 0x80, 0x8 ;  /* 0x000000000008781c */ /* 0x000fea0003f6f008 */
[----:B------:R-:W1:Y:S01]  /*5370*/  @UP0 LDCU.64 UR6, c[0x0][0x888] ;  /* 0x00011100ff0607ac */ /* 0x000e620008000a00 */
[----:B------:R-:W-:Y:S07]  /*5380*/  @UP0 UIMAD UR4, UR36, UR44, URZ ;  /* 0x0000002c240402a4 */ /* 0x000fee000f8e02ff */
[----:B------:R-:W-:Y:S01]  /*5390*/  @!P3 PRMT R151, R0, 0x7610, R151 ;  /* 0x000076100097b816 */ /* 0x000fe20000000097 */
[----:B-1----:R-:W-:Y:S03]  /*53a0*/  @UP0 UIMAD.WIDE UR6, UR4, 0x4, UR6 ;  /* 0x00000004040608a5 */ /* 0x002fe6000f8e0206 */
[----:B------:R-:W1:Y:S03]  /*53b0*/  @!UP0 LDCU UR4, c[0x0][0x880] ;  /* 0x00011000ff0487ac */ /* 0x000e660008000800 */
[----:B------:R-:W-:Y:S01]  /*53c0*/  IMAD.U32 R2, RZ, RZ, UR6 ;  /* 0x00000006ff027e24 */ /* 0x000fe2000f8e00ff */
[----:B------:R-:W-:Y:S05]  /*53d0*/  MOV R3, UR7 ;  /* 0x0000000700037c02 */ /* 0x000fea0008000f00 */
[----:B-----5:R2:W5:Y:S02]  /*53e0*/  @P3 LDG.E R82, desc[UR46][R2.64] ;  /* 0x0000002e02523981 */ /* 0x020564000c1e1900 */
[----:B-12---:R-:W-:Y:S02]  /*53f0*/  @!P3 IMAD.U32 R82, RZ, RZ, UR4 ;  /* 0x00000004ff52be24 */ /* 0x006fe4000f8e00ff */
.L_x_85:
[----:B------:R-:W-:Y:S05]  /*5400*/  @!P4 BRA `(.L_x_86) ;  /* 0x000000000020c947 */ /* 0x000fea0003800000 */
[----:B------:R-:W-:Y:S04]  /*5410*/  ISETP.NE.U32.AND P3, PT, R144, RZ, PT ;  /* 0x000000ff9000720c */ /* 0x000fe80003f65070 */
[----:B------:R-:W-:Y:S11]  /*5420*/  ISETP.NE.AND.EX P3, PT, R145, RZ, PT, P3 ;  /* 0x000000ff9100720c */ /* 0x000ff60003f65330 */
[----:B------:R-:W-:Y:S02]  /*5430*/  @!UPT UIADD3 URZ, UPT, UPT, URZ, URZ, URZ ;  /* 0x000000fffffff290 */ /* 0x000fe4000fffe0ff */
[----:B------:R-:W1:Y:S01]  /*5440*/  @P3 LDC.64 R2, c[0x0][0x8a8] ;  /* 0x00022a00ff023b82 */ /* 0x000e620000000a00 */
[----:B------:R-:W-:Y:S04]  /*5450*/  @P3 IMAD R0, R146, UR36, RZ ;  /* 0x0000002492003c24 */ /* 0x000fe8000f8e02ff */
[----:B-1----:R-:W-:Y:S05]  /*5460*/  @P3 IMAD.WIDE R2, R0, 0x4, R2 ;  /* 0x0000000400023825 */ /* 0x002fea00078e0202 */
[----:B-----5:R1:W5:Y:S02]  /*5470*/  @P3 LDG.E R78, desc[UR46][R2.64] ;  /* 0x0000002e024e3981 */ /* 0x020364000c1e1900 */
[----:B-1----:R-:W2:Y:S02]  /*5480*/  @!P3 LDC R78, c[0x0][0x8a0] ;  /* 0x00022800ff4ebb82 */ /* 0x002ea40000000800 */
.L_x_86:
[----:B-----5:R-:W-:Y:S01]  /*5490*/  ISETP.NE.AND P4, PT, R82, RZ, PT ;  /* 0x000000ff5200720c */ /* 0x020fe20003f85270 */
[----:B------:R-:W-:Y:S01]  /*54a0*/  BSSY B1, `(.L_x_87) ;  /* 0x0000048000017945 */ /* 0x000fe20003800000 */
[----:B------:R-:W-:Y:S01]  /*54b0*/  SEL R7, RZ, 0xffffffff, P2 ;  /* 0xffffffffff077807 */ /* 0x000fe20001000000 */
[----:B------:R-:W-:Y:S01]  /*54c0*/  IMAD.MOV.U32 R109, RZ, RZ, 0x1 ;  /* 0x00000001ff6d7424 */ /* 0x000fe200078e00ff */
[----:B------:R-:W-:Y:S01]  /*54d0*/  LOP3.LUT P3, RZ, R151, 0xff, RZ, 0xc0, !PT ;  /* 0x000000ff97ff7812 */ /* 0x000fe2000786c0ff */
[----:B------:R-:W-:Y:S01]  /*54e0*/  IMAD R80, R76, 0x100, R79 ;  /* 0x000001004c507824 */ /* 0x000fe200078e024f */
[----:B------:R-:W-:Y:S02]  /*54f0*/  @P1 SEL R0, RZ, 0xffffffff, P4 ;  /* 0xffffffffff001807 */ /* 0x000fe40002000000 */
[----:B------:R-:W-:Y:S02]  /*5500*/  CS2R R98, SRZ ;  /* 0x0000000000627805 */ /* 0x000fe4000001ff00 */
[----:B------:R-:W-:Y:S02]  /*5510*/  LEA R3, R160, UR49, 0x3 ;  /* 0x00000031a0037c11 */ /* 0x000fe4000f8e18ff */
[----:B------:R-:W-:Y:S02]  /*5520*/  CS2R R96, SRZ ;  /* 0x0000000000607805 */ /* 0x000fe4000001ff00 */
[----:B------:R-:W-:Y:S02]  /*5530*/  @P0 SEL R0, R7, R0, !P3 ;  /* 0x0000000007000207 */ /* 0x000fe40005800000 */
[----:B------:R-:W-:Y:S02]  /*5540*/  CS2R R94, SRZ ;  /* 0x00000000005e7805 */ /* 0x000fe4000001ff00 */
[----:B------:R-:W-:Y:S02]  /*5550*/  LEA R108, R76, UR49, 0x3 ;  /* 0x000000314c6c7c11 */ /* 0x000fe4000f8e18ff */
[----:B------:R-:W-:Y:S02]  /*5560*/  CS2R R92, SRZ ;  /* 0x00000000005c7805 */ /* 0x000fe4000001ff00 */
[----:B------:R-:W-:Y:S02]  /*5570*/  @P1 LOP3.LUT R0, R0, 0x1, RZ, 0xc0, !PT ;  /* 0x0000000100001812 */ /* 0x000fe400078ec0ff */
[----:B------:R-:W-:Y:S02]  /*5580*/  CS2R R90, SRZ ;  /* 0x00000000005a7805 */ /* 0x000fe4000001ff00 */
[----:B------:R-:W-:Y:S02]  /*5590*/  SHF.L.U32 R5, R162, 0x1f, RZ ;  /* 0x0000001fa2057819 */ /* 0x000fe400000006ff */
[----:B------:R-:W-:Y:S02]  /*55a0*/  CS2R R88, SRZ ;  /* 0x0000000000587805 */ /* 0x000fe4000001ff00 */
[----:B------:R-:W-:Y:S02]  /*55b0*/  ISETP.NE.U32.OR P6, PT, R0, 0x1, !P1 ;  /* 0x000000010000780c */ /* 0x000fe40004fc5470 */
[----:B------:R-:W-:Y:S02]  /*55c0*/  CS2R R102, SRZ ;  /* 0x0000000000667805 */ /* 0x000fe4000001ff00 */
[----:B------:R-:W-:Y:S02]  /*55d0*/  PLOP3.LUT P2, PT, PT, PT, UP1, 0x80, 0x8 ;  /* 0x000000000008781c */ /* 0x000fe40003f4f018 */
[----:B------:R-:W-:Y:S02]  /*55e0*/  CS2R R100, SRZ ;  /* 0x0000000000647805 */ /* 0x000fe4000001ff00 */
[----:B------:R-:W-:Y:S02]  /*55f0*/  SEL R0, RZ, 0xffffffff, P4 ;  /* 0xffffffffff007807 */ /* 0x000fe40002000000 */
[----:B------:R-:W-:Y:S03]  /*5600*/  P2R R117, PR, RZ, 0x40 ;  /* 0x00000040ff757803 */ /* 0x000fe60000000000 */
[----:B------:R-:W-:Y:S04]  /*5610*/  @P6 SHF.L.U32 R2, R159, 0x1f, RZ ;  /* 0x0000001f9f026819 */ /* 0x000fe800000006ff */
[----:B------:R-:W-:Y:S01]  /*5620*/  @P2 SEL R0, R7, R0, !P3 ;  /* 0x0000000007002207 */ /* 0x000fe20005800000 */
[----:B------:R-:W1:Y:S03]  /*5630*/  @P6 SYNCS.PHASECHK.TRANS64.TRYWAIT P1, [R3+URZ+0x30], R2 ;  /* 0x00003002030065a7 */ /* 0x000e6600080211ff */
[----:B------:R-:W-:Y:S04]  /*5640*/  LOP3.LUT R0, R0, 0x1, RZ, 0xc0, !PT ;  /* 0x0000000100007812 */ /* 0x000fe800078ec0ff */
[----:B------:R-:W-:Y:S04]  /*5650*/  ISETP.NE.U32.AND P5, PT, R0, 0x1, PT ;  /* 0x000000010000780c */ /* 0x000fe80003fa5070 */
[----:B------:R-:W-:Y:S01]  /*5660*/  P2R R110, PR, RZ, 0x20 ;  /* 0x00000020ff6e7803 */ /* 0x000fe20000000000 */
[----:B------:R3:W4:Y:S01]  /*5670*/  SYNCS.PHASECHK.TRANS64.TRYWAIT P0, [R108+URZ+0xa0], R5 ;  /* 0x0000a0056c0075a7 */ /* 0x00072200080011ff */
[----:B-1----:R-:W-:Y:S01]  /*5680*/  @P6 SEL R109, RZ, 0x1, !P1 ;  /* 0x00000001ff6d6807 */ /* 0x002fe20004800000 */
[----:B---3--:R-:W-:Y:S06]  /*5690*/  @!P6 BRA `(.L_x_88) ;  /* 0x0000000000a0e947 */ /* 0x008fec0003800000 */
[----:B------:R-:W-:Y:S01]  /*56a0*/  @P5 IMAD R7, R160, 0x2000, R153 ;  /* 0x00002000a0075824 */ /* 0x000fe200078e0299 */
[----:B------:R-:W-:Y:S01]  /*56b0*/  ISETP.NE.AND P1, PT, R109, RZ, PT ;  /* 0x000000ff6d00720c */ /* 0x000fe20003f25270 */
[----:B------:R-:W-:Y:S01]  /*56c0*/  BSSY B0, `(.L_x_89) ;  /* 0x0000011000007945 */ /* 0x000fe20003800000 */
[----:B------:R-:W-:Y:S01]  /*56d0*/  CS2R R102, SRZ ;  /* 0x0000000000667805 */ /* 0x000fe2000001ff00 */
[----:B------:R-:W-:Y:S01]  /*56e0*/  @P5 VIADD R2, R7, UR49 ;  /* 0x0000003107025c36 */ /* 0x000fe20008000000 */
[----:B------:R-:W-:Y:S02]  /*56f0*/  CS2R R100, SRZ ;  /* 0x0000000000647805 */ /* 0x000fe4000001ff00 */
[----:B------:R-:W-:Y:S02]  /*5700*/  CS2R R90, SRZ ;  /* 0x00000000005a7805 */ /* 0x000fe4000001ff00 */
[----:B------:R-:W-:Y:S01]  /*5710*/  CS2R R88, SRZ ;  /* 0x0000000000587805 */ /* 0x000fe2000001ff00 */
[--C-:B------:R-:W-:Y:S01]  /*5720*/  @P5 IMAD.IADD R6, R165, 0x1, R2.reuse ;  /* 0x00000001a5065824 */ /* 0x100fe200078e0202 */
[----:B------:R-:W-:Y:S01]  /*5730*/  CS2R R94, SRZ ;  /* 0x00000000005e7805 */ /* 0x000fe2000001ff00 */
[--C-:B------:R-:W-:Y:S01]  /*5740*/  @P5 IMAD.IADD R4, R164, 0x1, R2.reuse ;  /* 0x00000001a4045824 */ /* 0x100fe200078e0202 */
[----:B------:R-:W-:Y:S01]  /*5750*/  CS2R R92, SRZ ;  /* 0x00000000005c7805 */ /* 0x000fe2000001ff00 */
[----:B------:R-:W-:Y:S01]  /*5760*/  @P5 IMAD R2, R163, 0x10, R2 ;  /* 0x00000010a3025824 */ /* 0x000fe200078e0202 */
[----:B------:R-:W-:Y:S02]  /*5770*/  CS2R R98, SRZ ;  /* 0x0000000000627805 */ /* 0x000fe4000001ff00 */
[----:B------:R-:W-:Y:S01]  /*5780*/  CS2R R96, SRZ ;  /* 0x0000000000607805 */ /* 0x000fe2000001ff00 */
[----:B------:R-:W-:Y:S06]  /*5790*/  @P1 BRA `(.L_x_90) ;  /* 0x00000000000c1947 */ /* 0x000fec0003800000 */
[----:B------:R-:W-:Y:S04]  /*57a0*/  SHF.L.U32 R0, R159, 0x1f, RZ ;  /* 0x0000001f9f007819 */ /* 0x000fe800000006ff */
[----:B------:R-:W1:Y:S02]  /*57b0*/  SYNCS.PHASECHK.TRANS64.TRYWAIT P1, [R3+URZ+0x30], R0 ;  /* 0x00003000030075a7 */ /* 0x000e6400080211ff */
[----:B-1----:R-:W-:Y:S05]  /*57c0*/  @!P1 BRA `(.L_x_91) ;  /* 0x0000006000489947 */ /* 0x002fea0003800000 */
.L_x_90:
[----:B------:R-:W-:Y:S05]  /*57d0*/  BSYNC B0 ;  /* 0x0000000000007941 */ /* 0x000fea0003800000 */
.L_x_89:
[----:B------:R-:W-:Y:S01]  /*57e0*/  ISETP.NE.AND P1, PT, R110, RZ, PT ;  /* 0x000000ff6e00720c */ /* 0x000fe20003f25270 */
[----:B-1----:R-:W-:Y:S02]  /*57f0*/  VIADD R3, R3, 0x50 ;  /* 0x0000005003037836 */ /* 0x002fe40000000000 */
[----:B------:R-:W-:Y:S02]  /*5800*/  IMAD.U32 R0, RZ, RZ, UR37 ;  /* 0x00000025ff007e24 */ /* 0x000fe4000f8e00ff */
[----:B------:R-:W-:Y:S03]  /*5810*/  VIADD R160, R160, 0x1 ;  /* 0x00000001a0a07836 */ /* 0x000fe60000000000 */
[----:B------:R-:W-:Y:S05]  /*5820*/  PRMT R0, R0, 0x654, R3 ;  /* 0x0000065400007816 */ /* 0x000fea0000000003 */
[----:B------:R1:W3:Y:S04]  /*5830*/  @P1 LDS.128 R100, [R7+UR49+0x200] ;  /* 0x0002003107641984 */ /* 0x0002e80008000c00 */
[----:B------:R1:W1:Y:S04]  /*5840*/  @P1 LDS.128 R88, [R6+0x200] ;  /* 0x0002000006581984 */ /* 0x0002680000000c00 */
[----:B------:R1:W1:Y:S04]  /*5850*/  @P1 LDS.128 R92, [R4+0x200] ;  /* 0x00020000045c1984 */ /* 0x0002680000000c00 */
[----:B------:R1:W1:Y:S01]  /*5860*/  @P1 LDS.128 R96, [R2+0x200] ;  /* 0x0002000002601984 */ /* 0x0002620000000c00 */
[C---:B------:R-:W-:Y:S01]  /*5870*/  ISETP.NE.AND P1, PT, R160.reuse, 0x4, PT ;  /* 0x00000004a000780c */ /* 0x040fe20003f25270 */
[----:B------:R-:W-:Y:S01]  /*5880*/  @!PT LDS RZ, [RZ] ;  /* 0x00000000fffff984 */ /* 0x000fe20000000800 */
[----:B------:R-:W-:Y:S01]  /*5890*/  @!PT LDS RZ, [RZ] ;  /* 0x00000000fffff984 */ /* 0x000fe20000000800 */
[----:B------:R-:W-:Y:S01]  /*58a0*/  @!PT LDS RZ, [RZ] ;  /* 0x00000000fffff984 */ /* 0x000fe20000000800 */
[----:B------:R-:W-:Y:S01]  /*58b0*/  @!PT LDS RZ, [RZ] ;  /* 0x00000000fffff984 */ /* 0x000fe20000000800 */
[----:B------:R5:W-:Y:S06]  /*58c0*/  MEMBAR.ALL.CTA ;  /* 0x0000000000007992 */ /* 0x000bec0000008000 */
[----:B-----5:R-:W5:Y:S01]  /*58d0*/  FENCE.VIEW.ASYNC.S ;  /* 0x00000000000073c6 */ /* 0x020f620000000000 */
[----:B------:R-:W-:Y:S01]  /*58e0*/  SEL R160, R160, RZ, P1 ;  /* 0x000000ffa0a07207 */ /* 0x000fe20000800000 */
[----:B-----5:R5:W-:Y:S02]  /*58f0*/  SYNCS.ARRIVE.TRANS64.RED.A1T0 RZ, [R0+URZ], RZ ;  /* 0x000000ff00ff79a7 */ /* 0x020be400081004ff */
[----:B-----5:R-:W-:Y:S04]  /*5900*/  SEL R0, RZ, 0x1, P1 ;  /* 0x00000001ff007807 */ /* 0x020fe80000800000 */
[----:B---3--:R-:W-:Y:S02]  /*5910*/  LOP3.LUT R159, R159, R0, RZ, 0x3c, !PT ;  /* 0x000000009f9f7212 */ /* 0x008fe400078e3cff */
.L_x_88:
[----:B------:R-:W-:Y:S05]  /*5920*/  BSYNC B1 ;  /* 0x0000000000017941 */ /* 0x000fea0003800000 */
.L_x_87:
[----:B------:R-:W-:Y:S04]  /*5930*/  SHF.R.U32.HI R3, RZ, 0x15, R80 ;  /* 0x00000015ff037819 */ /* 0x000fe80000011650 */
[----:B------:R-:W-:Y:S01]  /*5940*/  LOP3.LUT P1, RZ, R3, 0x3, R154, 0x48, !PT ;  /* 0x0000000303ff7812 */ /* 0x000fe2000782489a */
[----:B------:R-:W-:Y:S01]  /*5950*/  @!UPT UIADD3 URZ, UPT, UPT, URZ, URZ, URZ ;  /* 0x000000fffffff290 */ /* 0x000fe2000fffe0ff */
[----:B----4-:R-:W-:Y:S11]  /*5960*/  @P0 BRA `(.L_x_92) ;  /* 0x0000000000080947 */ /* 0x010ff60003800000 */
[----:B------:R-:W3:Y:S02]  /*5970*/  SYNCS.PHASECHK.TRANS64.TRYWAIT P0, [R108+URZ+0xa0], R5 ;  /* 0x0000a0056c0075a7 */ /* 0x000ee400080011ff */
[----:B---3--:R-:W-:Y:S05]  /*5980*/  @!P0 BRA `(.L_x_93) ;  /* 0x0000005c00ec8947 */ /* 0x008fea0003800000 */
.L_x_92:
[----:B------:R-:W-:Y:S05]  /*5990*/  @!P1 BRA `(.L_x_94) ;  /* 0x0000000000409947 */ /* 0x000fea0003800000 */
[----:B------:R-:W3:Y:S01]  /*59a0*/  LDCU.64 UR8, c[0x4][0x78] ;  /* 0x01000f00ff0877ac */ /* 0x000ee20008000a00 */
[----:B------:R-:W-:Y:S01]  /*59b0*/  MOV R3, 0x0 ;  /* 0x0000000000037802 */ /* 0x000fe20000000f00 */
[----:B------:R-:W-:Y:S02]  /*59c0*/  HFMA2 R12, -RZ, RZ, 0, 5.9604644775390625e-08 ;  /* 0x00000001ff0c7431 */ /* 0x000fe400000001ff */
[----:B------:R-:W-:Y:S02]  /*59d0*/  IMAD.MOV.U32 R8, RZ, RZ, 0x192 ;  /* 0x00000192ff087424 */ /* 0x000fe400078e00ff */
[----:B------:R-:W-:Y:S01]  /*59e0*/  IMAD.MOV.U32 R13, RZ, RZ, RZ ;  /* 0x000000ffff0d7224 */ /* 0x000fe200078e00ff */
[----:B------:R-:W4:Y:S01]  /*59f0*/  LDCU.64 UR6, c[0x4][0x80] ;  /* 0x01001000ff0677ac */ /* 0x000f220008000a00 */
[----:B-1----:R-:W1:Y:S01]  /*5a00*/  LDC.64 R2, c[0x4][R3] ;  /* 0x0100000003027b82 */ /* 0x002e620000000a00 */
[----:B------:R-:W5:Y:S01]  /*5a10*/  LDCU.64 UR4, c[0x4][0x18] ;  /* 0x01000300ff0477ac */ /* 0x000f620008000a00 */
[----:B---3--:R-:W-:Y:S01]  /*5a20*/  MOV R5, UR9 ;  /* 0x0000000900057c02 */ /* 0x008fe20008000f00 */
[----:B------:R-:W-:Y:S01]  /*5a30*/  IMAD.U32 R4, RZ, RZ, UR8 ;  /* 0x00000008ff047e24 */ /* 0x000fe2000f8e00ff */
[----:B----4-:R-:W-:Y:S01]  /*5a40*/  MOV R7, UR7 ;  /* 0x0000000700077c02 */ /* 0x010fe20008000f00 */
[----:B------:R-:W-:Y:S01]  /*5a50*/  IMAD.U32 R6, RZ, RZ, UR6 ;  /* 0x00000006ff067e24 */ /* 0x000fe2000f8e00ff */
[----:B-----5:R-:W-:Y:S01]  /*5a60*/  MOV R11, UR5 ;  /* 0x00000005000b7c02 */ /* 0x020fe20008000f00 */
[----:B------:R-:W-:Y:S02]  /*5a70*/  IMAD.U32 R10, RZ, RZ, UR4 ;  /* 0x00000004ff0a7e24 */ /* 0x000fe4000f8e00ff */
[----:B------:R-:W-:Y:S07]  /*5a80*/  LEPC R20, `(.L_x_94) ;  /* 0x000000001014794e */ /* 0x000fee0000000000 */
[----:B-12---:R-:W-:Y:S05]  /*5a90*/  CALL.ABS.NOINC R2 ;  /* 0x0000000002007343 */ /* 0x006fea0003c00000 */
.L_x_94:
[----:B------:R-:W-:Y:S01]  /*5aa0*/  SHF.L.U32 R83, R100, 0x10, RZ ;  /* 0x0000001064537819 */ /* 0x000fe200000006ff */
[----:B------:R-:W-:Y:S05]  /*5ab0*/  WARPSYNC.ALL ;  /* 0x0000000000007948 */ /* 0x000fea0003800000 */
[----:B------:R-:W-:Y:S01]  /*5ac0*/  R2UR UR4, R80 ;  /* 0x00000000500472ca */ /* 0x000fe200000e0000 */
[----:B------:R-:W-:Y:S01]  /*5ad0*/  BSSY.RECONVERGENT B0, `(.L_x_95) ;  /* 0x0000121000007945 */ /* 0x000fe20003800200 */
[----:B------:R-:W-:Y:S02]  /*5ae0*/  IADD3 R111, PT, PT, R153, UR49, RZ ;  /* 0x00000031996f7c10 */ /* 0x000fe4000fffe0ff */
[----:B------:R-:W-:Y:S02]  /*5af0*/  SHF.L.U32 R116, R163, 0x4, RZ ;  /* 0x00000004a3747819 */ /* 0x000fe400000006ff */
[-C--:B------:R-:W-:Y:S02]  /*5b00*/  IADD3 R172, PT, PT, R165, R111.reuse, RZ ;  /* 0x0000006fa5ac7210 */ /* 0x080fe40007ffe0ff */
[----:B------:R-:W-:Y:S02]  /*5b10*/  IADD3 R171, PT, PT, R164, R111, RZ ;  /* 0x0000006fa4ab7210 */ /* 0x000fe40007ffe0ff */
[----:B------:R-:W-:Y:S02]  /*5b20*/  IADD3 R170, PT, PT, R111, R116, RZ ;  /* 0x000000746faa7210 */ /* 0x000fe40007ffe0ff */
[C---:B------:R-:W-:Y:S01]  /*5b30*/  PRMT R81, R100.reuse, 0x8880, RZ ;  /* 0x0000888064517816 */ /* 0x040fe200000000ff */
[----:B-1-3--:R-:W2:Y:S01]  /*5b40*/  LDTM.x64 R4, tmem[UR4] ;  /* 0x00000004000479ee */ /* 0x00aea20008340000 */
[----:B------:R-:W-:Y:S02]  /*5b50*/  SHF.R.S32.HI R83, RZ, 0x18, R83 ;  /* 0x00000018ff537819 */ /* 0x000fe40000011453 */
[----:B------:R-:W-:Y:S02]  /*5b60*/  SHF.R.S32.HI R86, RZ, 0x18, R101 ;  /* 0x00000018ff567819 */ /* 0x000fe40000011465 */
[----:B------:R-:W-:Y:S02]  /*5b70*/  SHF.L.U32 R84, R100, 0x8, RZ ;  /* 0x0000000864547819 */ /* 0x000fe400000006ff */
[----:B------:R-:W-:Y:S02]  /*5b80*/  SHF.L.U32 R85, R101, 0x8, RZ ;  /* 0x0000000865557819 */ /* 0x000fe400000006ff */
[----:B------:R-:W-:Y:S02]  /*5b90*/  SHF.R.S32.HI R84, RZ, 0x18, R84 ;  /* 0x00000018ff547819 */ /* 0x000fe40000011454 */
[----:B------:R-:W-:Y:S02]  /*5ba0*/  SHF.R.S32.HI R85, RZ, 0x18, R85 ;  /* 0x00000018ff557819 */ /* 0x000fe40000011455 */
[----:B------:R-:W-:Y:S02]  /*5bb0*/  SHF.L.U32 R87, R98, 0x8, RZ ;  /* 0x0000000862577819 */ /* 0x000fe400000006ff */
[----:B------:R-:W-:Y:S02]  /*5bc0*/  ISETP.NE.AND P0, PT, R167, RZ, PT ;  /* 0x000000ffa700720c */ /* 0x000fe40003f05270 */
[----:B------:R-:W-:Y:S02]  /*5bd0*/  SHF.R.S32.HI R87, RZ, 0x18, R87 ;  /* 0x00000018ff577819 */ /* 0x000fe40000011457 */
[----:B------:R-:W-:Y:S02]  /*5be0*/  ISETP.NE.AND P6, PT, R117, RZ, PT ;  /* 0x000000ff7500720c */ /* 0x000fe40003fc5270 */
[----:B------:R-:W-:Y:S01]  /*5bf0*/  LEA R118, R160, UR49, 0x3 ;  /* 0x00000031a0767c11 */ /* 0x000fe2000f8e18ff */
[C---:B--2---:R-:W-:Y:S02]  /*5c00*/  IMAD R0, R78.reuse, R4, RZ ;  /* 0x000000044e007224 */ /* 0x044fe400078e02ff */
[C---:B------:R-:W-:Y:S02]  /*5c10*/  IMAD R2, R78.reuse, R5, RZ ;  /* 0x000000054e027224 */ /* 0x040fe400078e02ff */
[----:B------:R-:W-:Y:S02]  /*5c20*/  IMAD R3, R78, R6, RZ ;  /* 0x000000064e037224 */ /* 0x000fe400078e02ff */
[-C--:B------:R-:W-:Y:S01]  /*5c30*/  IMAD R0, R81, R82.reuse, R0 ;  /* 0x0000005251007224 */ /* 0x080fe200078e0200 */
[----:B------:R-:W-:Y:S01]  /*5c40*/  SHF.R.S32.HI R81, RZ, 0x18, R100 ;  /* 0x00000018ff517819 */ /* 0x000fe20000011464 */
[-C--:B------:R-:W-:Y:S01]  /*5c50*/  IMAD R2, R83, R82.reuse, R2 ;  /* 0x0000005253027224 */ /* 0x080fe200078e0202 */
[C---:B------:R-:W-:Y:S01]  /*5c60*/  PRMT R83, R101.reuse, 0x8880, RZ ;  /* 0x0000888065537816 */ /* 0x040fe200000000ff */
[----:B------:R-:W-:Y:S01]  /*5c70*/  IMAD R3, R84, R82, R3 ;  /* 0x0000005254037224 */ /* 0x000fe200078e0203 */
[----:B------:R-:W-:Y:S01]  /*5c80*/  SHF.L.U32 R84, R101, 0x10, RZ ;  /* 0x0000001065547819 */ /* 0x000fe200000006ff */
[C---:B------:R-:W-:Y:S01]  /*5c90*/  IMAD R7, R78.reuse, R7, RZ ;  /* 0x000000074e077224 */ /* 0x040fe200078e02ff */
[----:B------:R-:W-:Y:S01]  /*5ca0*/  @P6 SHF.L.U32 R119, R159, 0x1f, RZ ;  /* 0x0000001f9f776819 */ /* 0x000fe200000006ff */
[C---:B------:R-:W-:Y:S01]  /*5cb0*/  IMAD R4, R78.reuse, R8, RZ ;  /* 0x000000084e047224 */ /* 0x040fe200078e02ff */
[----:B------:R-:W-:Y:S01]  /*5cc0*/  SHF.R.S32.HI R84, RZ, 0x18, R84 ;  /* 0x00000018ff547819 */ /* 0x000fe20000011454 */
[----:B------:R-:W-:Y:S02]  /*5cd0*/  IMAD R5, R78, R9, RZ ;  /* 0x000000094e057224 */ /* 0x000fe400078e02ff */
[----:B------:R-:W-:Y:S01]  /*5ce0*/  IMAD R7, R81, R82, R7 ;  /* 0x0000005251077224 */ /* 0x000fe200078e0207 */
[----:B------:R-:W-:Y:S01]  /*5cf0*/  PRMT R81, R102, 0x8880, RZ ;  /* 0x0000888066517816 */ /* 0x000fe200000000ff */
[----:B------:R-:W-:Y:S02]  /*5d00*/  IMAD R6, R78, R10, RZ ;  /* 0x0000000a4e067224 */ /* 0x000fe400078e02ff */
[-C--:B------:R-:W-:Y:S01]  /*5d10*/  IMAD R4, R83, R82.reuse, R4 ;  /* 0x0000005253047224 */ /* 0x080fe200078e0204 */
[----:B------:R-:W-:Y:S01]  /*5d20*/  I2IP.S8.S32.SAT R105, R7, R3, RZ ;  /* 0x0000000307697239 */ /* 0x000fe200000014ff */
[----:B------:R-:W-:Y:S01]  /*5d30*/  IMAD R5, R84, R82, R5 ;  /* 0x0000005254057224 */ /* 0x000fe200078e0205 */
[----:B------:R-:W-:Y:S01]  /*5d40*/  SHF.L.U32 R83, R102, 0x10, RZ ;  /* 0x0000001066537819 */ /* 0x000fe200000006ff */
[----:B------:R-:W-:Y:S01]  /*5d50*/  IMAD R11, R78, R11, RZ ;  /* 0x0000000b4e0b7224 */ /* 0x000fe200078e02ff */
[----:B------:R-:W-:Y:S01]  /*5d60*/  I2IP.S8.S32.SAT R104, R2, R0, R105 ;  /* 0x0000000002687239 */ /* 0x000fe20000001469 */
[----:B------:R-:W-:Y:S01]  /*5d70*/  IMAD R6, R85, R82, R6 ;  /* 0x0000005255067224 */ /* 0x000fe200078e0206 */
[----:B------:R-:W-:Y:S01]  /*5d80*/  SHF.R.S32.HI R83, RZ, 0x18, R83 ;  /* 0x00000018ff537819 */ /* 0x000fe20000011453 */
[----:B------:R-:W-:Y:S01]  /*5d90*/  IMAD R8, R78, R12, RZ ;  /* 0x0000000c4e087224 */ /* 0x000fe200078e02ff */
[----:B------:R-:W-:Y:S01]  /*5da0*/  SHF.L.U32 R85, R102, 0x8, RZ ;  /* 0x0000000866557819 */ /* 0x000fe200000006ff */
[----:B------:R-:W-:Y:S02]  /*5db0*/  IMAD R9, R78, R13, RZ ;  /* 0x0000000d4e097224 */ /* 0x000fe400078e02ff */
[----:B------:R-:W-:Y:S01]  /*5dc0*/  IMAD R11, R86, R82, R11 ;  /* 0x00000052560b7224 */ /* 0x000fe200078e020b */
[----:B------:R-:W-:Y:S01]  /*5dd0*/  SHF.R.S32.HI R85, RZ, 0x18, R85 ;  /* 0x00000018ff557819 */ /* 0x000fe20000011455 */
[C---:B------:R-:W-:Y:S01]  /*5de0*/  IMAD R10, R78.reuse, R14, RZ ;  /* 0x0000000e4e0a7224 */ /* 0x040fe200078e02ff */
[----:B------:R-:W-:Y:S01]  /*5df0*/  SHF.R.S32.HI R86, RZ, 0x18, R103 ;  /* 0x00000018ff567819 */ /* 0x000fe20000011467 */
[----:B------:R-:W-:Y:S01]  /*5e00*/  IMAD R8, R81, R82, R8 ;  /* 0x0000005251087224 */ /* 0x000fe200078e0208 */
[----:B------:R-:W-:Y:S01]  /*5e10*/  I2IP.S8.S32.SAT R106, R11, R6, RZ ;  /* 0x000000060b6a7239 */ /* 0x000fe200000014ff */
[----:B------:R-:W-:Y:S01]  /*5e20*/  IMAD R9, R83, R82, R9 ;  /* 0x0000005253097224 */ /* 0x000fe200078e0209 */
[C---:B------:R-:W-:Y:S01]  /*5e30*/  PRMT R83, R103.reuse, 0x8880, RZ ;  /* 0x0000888067537816 */ /* 0x040fe200000000ff */
[----:B------:R-:W-:Y:S01]  /*5e40*/  IMAD.U32 R84, R103, 0x10000, RZ ;  /* 0x0001000067547824 */ /* 0x000fe200078e00ff */
[----:B------:R-:W-:Y:S01]  /*5e50*/  I2IP.S8.S32.SAT R105, R5, R4, R106 ;  /* 0x0000000405697239 */ /* 0x000fe2000000146a */
[C---:B------:R-:W-:Y:S01]  /*5e60*/  IMAD R15, R78.reuse, R15, RZ ;  /* 0x0000000f4e0f7224 */ /* 0x040fe200078e02ff */
[----:B------:R-:W-:Y:S01]  /*5e70*/  SHF.R.S32.HI R81, RZ, 0x18, R102 ;  /* 0x00000018ff517819 */ /* 0x000fe20000011466 */
[----:B------:R-:W-:Y:S01]  /*5e80*/  IMAD R10, R85, R82, R10 ;  /* 0x00000052550a7224 */ /* 0x000fe200078e020a */
[----:B------:R-:W-:Y:S01]  /*5e90*/  SHF.R.S32.HI R84, RZ, 0x18, R84 ;  /* 0x00000018ff547819 */ /* 0x000fe20000011454 */
[C---:B------:R-:W-:Y:S01]  /*5ea0*/  IMAD R12, R78.reuse, R16, RZ ;  /* 0x000000104e0c7224 */ /* 0x040fe200078e02ff */
[----:B------:R-:W-:Y:S01]  /*5eb0*/  SHF.L.U32 R85, R103, 0x8, RZ ;  /* 0x0000000867557819 */ /* 0x000fe200000006ff */
[----:B------:R-:W-:Y:S02]  /*5ec0*/  IMAD R13, R78, R17, RZ ;  /* 0x000000114e0d7224 */ /* 0x000fe400078e02ff */
[----:B------:R-:W-:Y:S01]  /*5ed0*/  IMAD R15, R81, R82, R15 ;  /* 0x00000052510f7224 */ /* 0x000fe200078e020f */
[----:B------:R-:W-:Y:S01]  /*5ee0*/  PRMT R81, R88, 0x8880, RZ ;  /* 0x0000888058517816 */ /* 0x000fe200000000ff */
[----:B------:R-:W-:Y:S01]  /*5ef0*/  IMAD R14, R78, R18, RZ ;  /* 0x000000124e0e7224 */ /* 0x000fe200078e02ff */
[----:B------:R-:W-:Y:S01]  /*5f00*/  SHF.R.S32.HI R85, RZ, 0x18, R85 ;  /* 0x00000018ff557819 */ /* 0x000fe20000011455 */
[----:B------:R-:W-:Y:S01]  /*5f10*/  IMAD R12, R83, R82, R12 ;  /* 0x00000052530c7224 */ /* 0x000fe200078e020c */
[----:B------:R-:W-:Y:S01]  /*5f20*/  I2IP.S8.S32.SAT R106, R15, R10, RZ ;  /* 0x0000000a0f6a7239 */ /* 0x000fe200000014ff */
[----:B------:R-:W-:Y:S01]  /*5f30*/  IMAD R13, R84, R82, R13 ;  /* 0x00000052540d7224 */ /* 0x000fe200078e020d */
[----:B------:R-:W-:Y:S01]  /*5f40*/  SHF.L.U32 R83, R88, 0x10, RZ ;  /* 0x0000001058537819 */ /* 0x000fe200000006ff */
[C---:B------:R-:W-:Y:S01]  /*5f50*/  IMAD R19, R78.reuse, R19, RZ ;  /* 0x000000134e137224 */ /* 0x040fe200078e02ff */
[----:B------:R-:W-:Y:S01]  /*5f60*/  I2IP.S8.S32.SAT R106, R9, R8, R106 ;  /* 0x00000008096a7239 */ /* 0x000fe2000000146a */
[----:B------:R-:W-:Y:S01]  /*5f70*/  IMAD R14, R85, R82, R14 ;  /* 0x00000052550e7224 */ /* 0x000fe200078e020e */
[----:B------:R-:W-:Y:S01]  /*5f80*/  SHF.R.S32.HI R83, RZ, 0x18, R83 ;  /* 0x00000018ff537819 */ /* 0x000fe20000011453 */
[C---:B------:R-:W-:Y:S01]  /*5f90*/  IMAD R16, R78.reuse, R20, RZ ;  /* 0x000000144e107224 */ /* 0x040fe200078e02ff */
[----:B------:R-:W-:Y:S01]  /*5fa0*/  SHF.L.U32 R84, R89, 0x10, RZ ;  /* 0x0000001059547819 */ /* 0x000fe200000006ff */
[----:B------:R-:W-:Y:S01]  /*5fb0*/  IMAD R17, R78, R21, RZ ;  /* 0x000000154e117224 */ /* 0x000fe200078e02ff */
[----:B------:R-:W-:Y:S01]  /*5fc0*/  SHF.L.U32 R85, R88, 0x8, RZ ;  /* 0x0000000858557819 */ /* 0x000fe200000006ff */
[----:B------:R-:W-:Y:S01]  /*5fd0*/  IMAD R19, R86, R82, R19 ;  /* 0x0000005256137224 */ /* 0x000fe200078e0213 */
[----:B------:R-:W-:Y:S01]  /*5fe0*/  SHF.R.S32.HI R84, RZ, 0x18, R84 ;  /* 0x00000018ff547819 */ /* 0x000fe20000011454 */
[C---:B------:R-:W-:Y:S01]  /*5ff0*/  IMAD R18, R78.reuse, R22, RZ ;  /* 0x000000164e127224 */ /* 0x040fe200078e02ff */
[----:B------:R-:W-:Y:S01]  /*6000*/  SHF.R.S32.HI R85, RZ, 0x18, R85 ;  /* 0x00000018ff557819 */ /* 0x000fe20000011455 */
[----:B------:R-:W-:Y:S01]  /*6010*/  IMAD R16, R81, R82, R16 ;  /* 0x0000005251107224 */ /* 0x000fe200078e0210 */
[----:B------:R-:W-:Y:S01]  /*6020*/  I2IP.S8.S32.SAT R107, R19, R14, RZ ;  /* 0x0000000e136b7239 */ /* 0x000fe200000014ff */
[-C--:B------:R-:W-:Y:S01]  /*6030*/  IMAD R17, R83, R82.reuse, R17 ;  /* 0x0000005253117224 */ /* 0x080fe200078e0211 */
[----:B------:R-:W-:Y:S01]  /*6040*/  PRMT R83, R89, 0x8880, RZ ;  /* 0x0000888059537816 */ /* 0x000fe200000000ff */
[C---:B------:R-:W-:Y:S01]  /*6050*/  IMAD R23, R78.reuse, R23, RZ ;  /* 0x000000174e177224 */ /* 0x040fe200078e02ff */
[----:B------:R-:W-:Y:S01]  /*6060*/  SHF.R.S32.HI R81, RZ, 0x18, R88 ;  /* 0x00000018ff517819 */ /* 0x000fe20000011458 */
[----:B------:R-:W-:Y:S01]  /*6070*/  IMAD R18, R85, R82, R18 ;  /* 0x0000005255127224 */ /* 0x000fe200078e0212 */
[----:B------:R-:W-:Y:S01]  /*6080*/  SHF.L.U32 R85, R89, 0x8, RZ ;  /* 0x0000000859557819 */ /* 0x000fe200000006ff */
[C---:B------:R-:W-:Y:S01]  /*6090*/  IMAD R20, R78.reuse, R24, RZ ;  /* 0x000000184e147224 */ /* 0x040fe200078e02ff */
[----:B------:R-:W-:Y:S01]  /*60a0*/  I2IP.S8.S32.SAT R107, R13, R12, R107 ;  /* 0x0000000c0d6b7239 */ /* 0x000fe2000000146b */
[----:B------:R-:W-:Y:S01]  /*60b0*/  IMAD R21, R78, R25, RZ ;  /* 0x000000194e157224 */ /* 0x000fe200078e02ff */
[----:B------:R-:W-:Y:S01]  /*60c0*/  SHF.R.S32.HI R85, RZ, 0x18, R85 ;  /* 0x00000018ff557819 */ /* 0x000fe20000011455 */
[----:B------:R-:W-:Y:S01]  /*60d0*/  IMAD R23, R81, R82, R23 ;  /* 0x0000005251177224 */ /* 0x000fe200078e0217 */
[----:B------:R-:W-:Y:S01]  /*60e0*/  PRMT R81, R90, 0x8880, RZ ;  /* 0x000088805a517816 */ /* 0x000fe200000000ff */
[----:B------:R-:W-:Y:S01]  /*60f0*/  IMAD R22, R78, R26, RZ ;  /* 0x0000001a4e167224 */ /* 0x000fe200078e02ff */
[----:B------:R1:W-:Y:S01]  /*6100*/  STS.128 [R153+UR49+0x8200], R104 ;  /* 0x0082006899007988 */ /* 0x0003e20008000c31 */
[----:B------:R-:W-:Y:S01]  /*6110*/  IMAD R20, R83, R82, R20 ;  /* 0x0000005253147224 */ /* 0x000fe200078e0214 */
[----:B------:R-:W-:Y:S01]  /*6120*/  I2IP.S8.S32.SAT R112, R23, R18, RZ ;  /* 0x0000001217707239 */ /* 0x000fe200000014ff */
[----:B------:R-:W-:Y:S01]  /*6130*/  IMAD R21, R84, R82, R21 ;  /* 0x0000005254157224 */ /* 0x000fe200078e0215 */
[----:B------:R-:W-:Y:S01]  /*6140*/  SHF.R.S32.HI R86, RZ, 0x18, R89 ;  /* 0x00000018ff567819 */ /* 0x000fe20000011459 */
[----:B------:R-:W-:Y:S01]  /*6150*/  IMAD.U32 R83, R90, 0x10000, RZ ;  /* 0x000100005a537824 */ /* 0x000fe200078e00ff */
[----:B------:R-:W-:Y:S01]  /*6160*/  I2IP.S8.S32.SAT R112, R17, R16, R112 ;  /* 0x0000001011707239 */ /* 0x000fe20000001470 */
[----:B------:R-:W-:Y:S01]  /*6170*/  IMAD R27, R78, R27, RZ ;  /* 0x0000001b4e1b7224 */ /* 0x000fe200078e02ff */
[----:B------:R-:W-:Y:S01]  /*6180*/  SHF.L.U32 R84, R91, 0x10, RZ ;  /* 0x000000105b547819 */ /* 0x000fe200000006ff */
[----:B------:R-:W-:Y:S01]  /*6190*/  IMAD R22, R85, R82, R22 ;  /* 0x0000005255167224 */ /* 0x000fe200078e0216 */
[----:B------:R-:W-:Y:S01]  /*61a0*/  SHF.L.U32 R85, R90, 0x8, RZ ;  /* 0x000000085a557819 */ /* 0x000fe200000006ff */
[C---:B------:R-:W-:Y:S01]  /*61b0*/  IMAD R24, R78.reuse, R28, RZ ;  /* 0x0000001c4e187224 */ /* 0x040fe200078e02ff */
[----:B------:R-:W-:Y:S01]  /*61c0*/  SHF.R.S32.HI R83, RZ, 0x18, R83 ;  /* 0x00000018ff537819 */ /* 0x000fe20000011453 */
[----:B------:R-:W-:Y:S01]  /*61d0*/  IMAD R25, R78, R29, RZ ;  /* 0x0000001d4e197224 */ /* 0x000fe200078e02ff */
[----:B------:R-:W-:Y:S01]  /*61e0*/  SHF.R.S32.HI R84, RZ, 0x18, R84 ;  /* 0x00000018ff547819 */ /* 0x000fe20000011454 */
[----:B------:R-:W-:Y:S01]  /*61f0*/  IMAD R27, R86, R82, R27 ;  /* 0x00000052561b7224 */ /* 0x000fe200078e021b */
[----:B------:R-:W-:Y:S01]  /*6200*/  SHF.R.S32.HI R85, RZ, 0x18, R85 ;  /* 0x00000018ff557819 */ /* 0x000fe20000011455 */
[C---:B------:R-:W-:Y:S01]  /*6210*/  IMAD R26, R78.reuse, R30, RZ ;  /* 0x0000001e4e1a7224 */ /* 0x040fe200078e02ff */
[----:B------:R-:W-:Y:S01]  /*6220*/  SHF.R.S32.HI R86, RZ, 0x18, R91 ;  /* 0x00000018ff567819 */ /* 0x000fe2000001145b */
[----:B------:R-:W-:Y:S01]  /*6230*/  IMAD R24, R81, R82, R24 ;  /* 0x0000005251187224 */ /* 0x000fe200078e0218 */
[----:B------:R-:W-:Y:S01]  /*6240*/  I2IP.S8.S32.SAT R113, R27, R22, RZ ;  /* 0x000000161b717239 */ /* 0x000fe200000014ff */
[----:B------:R-:W-:Y:S01]  /*6250*/  IMAD R25, R83, R82, R25 ;  /* 0x0000005253197224 */ /* 0x000fe200078e0219 */
[----:B------:R-:W-:Y:S01]  /*6260*/  SHF.R.S32.HI R81, RZ, 0x18, R90 ;  /* 0x00000018ff517819 */ /* 0x000fe2000001145a */
[C---:B------:R-:W-:Y:S01]  /*6270*/  IMAD R31, R78.reuse, R31, RZ ;  /* 0x0000001f4e1f7224 */ /* 0x040fe200078e02ff */
[----:B------:R-:W-:Y:S01]  /*6280*/  I2IP.S8.S32.SAT R113, R21, R20, R113 ;  /* 0x0000001415717239 */ /* 0x000fe20000001471 */
[----:B------:R-:W-:Y:S01]  /*6290*/  IMAD R26, R85, R82, R26 ;  /* 0x00000052551a7224 */ /* 0x000fe200078e021a */
[C---:B------:R-:W-:Y:S01]  /*62a0*/  PRMT R83, R91.reuse, 0x8880, RZ ;  /* 0x000088805b537816 */ /* 0x040fe200000000ff */
[C---:B------:R-:W-:Y:S01]  /*62b0*/  IMAD R28, R78.reuse, R32, RZ ;  /* 0x000000204e1c7224 */ /* 0x040fe200078e02ff */
[----:B------:R-:W-:Y:S01]  /*62c0*/  SHF.L.U32 R85, R91, 0x8, RZ ;  /* 0x000000085b557819 */ /* 0x000fe200000006ff */
[C---:B------:R-:W-:Y:S02]  /*62d0*/  IMAD R29, R78.reuse, R33, RZ ;  /* 0x000000214e1d7224 */ /* 0x040fe400078e02ff */
[----:B------:R-:W-:Y:S01]  /*62e0*/  IMAD R31, R81, R82, R31 ;  /* 0x00000052511f7224 */ /* 0x000fe200078e021f */
[----:B------:R-:W-:Y:S01]  /*62f0*/  SHF.R.S32.HI R85, RZ, 0x18, R85 ;  /* 0x00000018ff557819 */ /* 0x000fe20000011455 */
[----:B------:R-:W-:Y:S01]  /*6300*/  IMAD R30, R78, R34, RZ ;  /* 0x000000224e1e7224 */ /* 0x000fe200078e02ff */
[----:B------:R-:W-:Y:S01]  /*6310*/  PRMT R81, R92, 0x8880, RZ ;  /* 0x000088805c517816 */ /* 0x000fe200000000ff */
[----:B------:R-:W-:Y:S01]  /*6320*/  IMAD R28, R83, R82, R28 ;  /* 0x00000052531c7224 */ /* 0x000fe200078e021c */
[----:B------:R-:W-:Y:S01]  /*6330*/  I2IP.S8.S32.SAT R114, R31, R26, RZ ;  /* 0x0000001a1f727239 */ /* 0x000fe200000014ff */
[----:B------:R-:W-:Y:S01]  /*6340*/  IMAD R29, R84, R82, R29 ;  /* 0x00000052541d7224 */ /* 0x000fe200078e021d */
[----:B------:R-:W-:Y:S01]  /*6350*/  SHF.L.U32 R83, R92, 0x10, RZ ;  /* 0x000000105c537819 */ /* 0x000fe200000006ff */
[----:B------:R-:W-:Y:S01]  /*6360*/  IMAD R35, R78, R35, RZ ;  /* 0x000000234e237224 */ /* 0x000fe200078e02ff */
[----:B------:R-:W-:Y:S01]  /*6370*/  I2IP.S8.S32.SAT R114, R25, R24, R114 ;  /* 0x0000001819727239 */ /* 0x000fe20000001472 */
[----:B------:R-:W-:Y:S01]  /*6380*/  IMAD R30, R85, R82, R30 ;  /* 0x00000052551e7224 */ /* 0x000fe200078e021e */
[----:B------:R-:W-:Y:S01]  /*6390*/  SHF.L.U32 R85, R92, 0x8, RZ ;  /* 0x000000085c557819 */ /* 0x000fe200000006ff */
[C---:B------:R-:W-:Y:S01]  /*63a0*/  IMAD R32, R78.reuse, R36, RZ ;  /* 0x000000244e207224 */ /* 0x040fe200078e02ff */
[----:B------:R-:W-:Y:S01]  /*63b0*/  SHF.R.S32.HI R83, RZ, 0x18, R83 ;  /* 0x00000018ff537819 */ /* 0x000fe20000011453 */
[----:B------:R-:W-:Y:S01]  /*63c0*/  IMAD R33, R78, R37, RZ ;  /* 0x000000254e217224 */ /* 0x000fe200078e02ff */
[----:B------:R-:W-:Y:S01]  /*63d0*/  SHF.R.S32.HI R85, RZ, 0x18, R85 ;  /* 0x00000018ff557819 */ /* 0x000fe20000011455 */
[----:B------:R-:W-:Y:S01]  /*63e0*/  IMAD R35, R86, R82, R35 ;  /* 0x0000005256237224 */ /* 0x000fe200078e0223 */
[----:B------:R-:W-:Y:S01]  /*63f0*/  PRMT R84, R93, 0x8880, RZ ;  /* 0x000088805d547816 */ /* 0x000fe200000000ff */
[----:B------:R-:W-:Y:S01]  /*6400*/  IMAD R34, R78, R38, RZ ;  /* 0x000000264e227224 */ /* 0x000fe200078e02ff */
[----:B------:R-:W-:Y:S01]  /*6410*/  SHF.L.U32 R86, R96, 0x10, RZ ;  /* 0x0000001060567819 */ /* 0x000fe200000006ff */
[----:B------:R-:W-:Y:S01]  /*6420*/  IMAD R32, R81, R82, R32 ;  /* 0x0000005251207224 */ /* 0x000fe200078e0220 */
[----:B------:R-:W-:Y:S01]  /*6430*/  SHF.R.S32.HI R81, RZ, 0x18, R92 ;  /* 0x00000018ff517819 */ /* 0x000fe2000001145c */
[C---:B------:R-:W-:Y:S01]  /*6440*/  IMAD R39, R78.reuse, R39, RZ ;  /* 0x000000274e277224 */ /* 0x040fe200078e02ff */
[----:B------:R-:W-:Y:S01]  /*6450*/  I2IP.S8.S32.SAT R115, R35, R30, RZ ;  /* 0x0000001e23737239 */ /* 0x000fe200000014ff */
[-C--:B------:R-:W-:Y:S02]  /*6460*/  IMAD R33, R83, R82.reuse, R33 ;  /* 0x0000005253217224 */ /* 0x080fe400078e0221 */
[----:B------:R-:W-:Y:S01]  /*6470*/  IMAD R34, R85, R82, R34 ;  /* 0x0000005255227224 */ /* 0x000fe200078e0222 */
[----:B------:R-:W-:Y:S01]  /*6480*/  I2IP.S8.S32.SAT R115, R29, R28, R115 ;  /* 0x0000001c1d737239 */ /* 0x000fe20000001473 */
[C---:B------:R-:W-:Y:S01]  /*6490*/  IMAD.U32 R83, R93.reuse, 0x10000, RZ ;  /* 0x000100005d537824 */ /* 0x040fe200078e00ff */
[----:B------:R-:W-:Y:S01]  /*64a0*/  SHF.L.U32 R85, R93, 0x8, RZ ;  /* 0x000000085d557819 */ /* 0x000fe200000006ff */
[----:B------:R-:W-:Y:S01]  /*64b0*/  IMAD R39, R81, R82, R39 ;  /* 0x0000005251277224 */ /* 0x000fe200078e0227 */
[----:B------:R-:W-:Y:S01]  /*64c0*/  MOV R81, R84 ;  /* 0x0000005400517202 */ /* 0x000fe20000000f00 */
[C---:B------:R-:W-:Y:S01]  /*64d0*/  IMAD R36, R78.reuse, R40, RZ ;  /* 0x000000284e247224 */ /* 0x040fe200078e02ff */
[----:B------:R-:W-:Y:S01]  /*64e0*/  SHF.R.S32.HI R83, RZ, 0x18, R83 ;  /* 0x00000018ff537819 */ /* 0x000fe20000011453 */
[C---:B------:R-:W-:Y:S01]  /*64f0*/  IMAD R37, R78.reuse, R41, RZ ;  /* 0x000000294e257224 */ /* 0x040fe200078e02ff */
[----:B------:R-:W-:Y:S01]  /*6500*/  SHF.R.S32.HI R85, RZ, 0x18, R85 ;  /* 0x00000018ff557819 */ /* 0x000fe20000011455 */
[C---:B------:R-:W-:Y:S01]  /*6510*/  IMAD R38, R78.reuse, R42, RZ ;  /* 0x0000002a4e267224 */ /* 0x040fe200078e02ff */
[----:B------:R1:W-:Y:S01]  /*6520*/  STS.128 [R172+0x8200], R112 ;  /* 0x00820070ac007388 */ /* 0x0003e20000000c00 */
[----:B------:R-:W-:Y:S01]  /*6530*/  IMAD R36, R81, R82, R36 ;  /* 0x0000005251247224 */ /* 0x000fe200078e0224 */
[----:B------:R-:W-:Y:S01]  /*6540*/  I2IP.S8.S32.SAT R120, R39, R34, RZ ;  /* 0x0000002227787239 */ /* 0x000fe200000014ff */
[-C--:B------:R-:W-:Y:S01]  /*6550*/  IMAD R37, R83, R82.reuse, R37 ;  /* 0x0000005253257224 */ /* 0x080fe200078e0225 */
[----:B------:R-:W-:Y:S01]  /*6560*/  SHF.R.S32.HI R84, RZ, 0x18, R93 ;  /* 0x00000018ff547819 */ /* 0x000fe2000001145d */
[----:B------:R-:W-:Y:S01]  /*6570*/  IMAD R43, R78, R43, RZ ;  /* 0x0000002b4e2b7224 */ /* 0x000fe200078e02ff */
[C---:B------:R-:W-:Y:S01]  /*6580*/  SHF.L.U32 R83, R94.reuse, 0x10, RZ ;  /* 0x000000105e537819 */ /* 0x040fe200000006ff */
[----:B------:R-:W-:Y:S01]  /*6590*/  IMAD R38, R85, R82, R38 ;  /* 0x0000005255267224 */ /* 0x000fe200078e0226 */
[----:B------:R-:W-:Y:S01]  /*65a0*/  PRMT R81, R94, 0x8880, RZ ;  /* 0x000088805e517816 */ /* 0x000fe200000000ff */
[----:B------:R-:W-:Y:S01]  /*65b0*/  IMAD R40, R78, R44, RZ ;  /* 0x0000002c4e287224 */ /* 0x000fe200078e02ff */
[----:B------:R-:W-:Y:S01]  /*65c0*/  SHF.L.U32 R85, R94, 0x8, RZ ;  /* 0x000000085e557819 */ /* 0x000fe200000006ff */
[----:B------:R-:W-:Y:S01]  /*65d0*/  IMAD R41, R78, R45, RZ ;  /* 0x0000002d4e297224 */ /* 0x000fe200078e02ff */
[----:B------:R-:W-:Y:S01]  /*65e0*/  SHF.R.S32.HI R83, RZ, 0x18, R83 ;  /* 0x00000018ff537819 */ /* 0x000fe20000011453 */
[----:B------:R-:W-:Y:S01]  /*65f0*/  IMAD R43, R84, R82, R43 ;  /* 0x00000052542b7224 */ /* 0x000fe200078e022b */
[----:B------:R-:W-:Y:S01]  /*6600*/  SHF.R.S32.HI R85, RZ, 0x18, R85 ;  /* 0x00000018ff557819 */ /* 0x000fe20000011455 */
[C---:B------:R-:W-:Y:S01]  /*6610*/  IMAD R42, R78.reuse, R46, RZ ;  /* 0x0000002e4e2a7224 */ /* 0x040fe200078e02ff */
[----:B------:R-:W-:Y:S01]  /*6620*/  I2IP.S8.S32.SAT R120, R33, R32, R120 ;  /* 0x0000002021787239 */ /* 0x000fe20000001478 */
[----:B------:R-:W-:Y:S01]  /*6630*/  IMAD R40, R81, R82, R40 ;  /* 0x0000005251287224 */ /* 0x000fe200078e0228 */
[----:B------:R-:W-:Y:S01]  /*6640*/  SHF.R.S32.HI R84, RZ, 0x18, R94 ;  /* 0x00000018ff547819 */ /* 0x000fe2000001145e */
[----:B------:R-:W-:Y:S01]  /*6650*/  IMAD R47, R78, R47, RZ ;  /* 0x0000002f4e2f7224 */ /* 0x000fe200078e02ff */
[----:B------:R-:W-:Y:S01]  /*6660*/  I2IP.S8.S32.SAT R121, R43, R38, RZ ;  /* 0x000000262b797239 */ /* 0x000fe200000014ff */
[-C--:B------:R-:W-:Y:S01]  /*6670*/  IMAD R41, R83, R82.reuse, R41 ;  /* 0x0000005253297224 */ /* 0x080fe200078e0229 */
[----:B------:R-:W-:Y:S01]  /*6680*/  PRMT R81, R95, 0x8880, RZ ;  /* 0x000088805f517816 */ /* 0x000fe200000000ff */
[-C--:B------:R-:W-:Y:S01]  /*6690*/  IMAD R42, R85, R82.reuse, R42 ;  /* 0x00000052552a7224 */ /* 0x080fe200078e022a */
[----:B------:R-:W-:Y:S01]  /*66a0*/  SHF.L.U32 R83, R95, 0x10, RZ ;  /* 0x000000105f537819 */ /* 0x000fe200000006ff */
[----:B------:R-:W-:Y:S01]  /*66b0*/  IMAD R47, R84, R82, R47 ;  /* 0x00000052542f7224 */ /* 0x000fe200078e022f */
[----:B------:R-:W-:Y:S01]  /*66c0*/  I2IP.S8.S32.SAT R121, R37, R36, R121 ;  /* 0x0000002425797239 */ /* 0x000fe20000001479 */
[C---:B------:R-:W-:Y:S01]  /*66d0*/  IMAD R44, R78.reuse, R48, RZ ;  /* 0x000000304e2c7224 */ /* 0x040fe200078e02ff */
[----:B------:R-:W-:Y:S01]  /*66e0*/  SHF.R.S32.HI R83, RZ, 0x18, R83 ;  /* 0x00000018ff537819 */ /* 0x000fe20000011453 */
[----:B------:R-:W-:Y:S01]  /*66f0*/  IMAD.SHL.U32 R84, R95, 0x100, RZ ;  /* 0x000001005f547824 */ /* 0x000fe200078e00ff */
[----:B------:R-:W-:Y:S01]  /*6700*/  I2IP.S8.S32.SAT R122, R47, R42, RZ ;  /* 0x0000002a2f7a7239 */ /* 0x000fe200000014ff */
[----:B------:R-:W-:Y:S01]  /*6710*/  IMAD R45, R78, R49, RZ ;  /* 0x000000314e2d7224 */ /* 0x000fe200078e02ff */
[----:B------:R-:W-:Y:S01]  /*6720*/  PRMT R85, R96, 0x8880, RZ ;  /* 0x0000888060557816 */ /* 0x000fe200000000ff */
[----:B------:R-:W-:Y:S01]  /*6730*/  IMAD R44, R81, R82, R44 ;  /* 0x00000052512c7224 */ /* 0x000fe200078e022c */
[----:B------:R-:W-:Y:S01]  /*6740*/  SHF.R.S32.HI R81, RZ, 0x18, R84 ;  /* 0x00000018ff517819 */ /* 0x000fe20000011454 */
[C---:B------:R-:W-:Y:S01]  /*6750*/  IMAD R46, R78.reuse, R50, RZ ;  /* 0x000000324e2e7224 */ /* 0x040fe200078e02ff */
[----:B------:R-:W-:Y:S01]  /*6760*/  I2IP.S8.S32.SAT R122, R41, R40, R122 ;  /* 0x00000028297a7239 */ /* 0x000fe2000000147a */
[----:B------:R-:W-:Y:S01]  /*6770*/  IMAD R45, R83, R82, R45 ;  /* 0x00000052532d7224 */ /* 0x000fe200078e022d */
[----:B------:R-:W-:Y:S01]  /*6780*/  SHF.R.S32.HI R83, RZ, 0x18, R95 ;  /* 0x00000018ff537819 */ /* 0x000fe2000001145f */
[----:B------:R-:W-:Y:S01]  /*6790*/  IMAD R51, R78, R51, RZ ;  /* 0x000000334e337224 */ /* 0x000fe200078e02ff */
[----:B------:R-:W-:Y:S01]  /*67a0*/  SHF.L.U32 R84, R96, 0x8, RZ ;  /* 0x0000000860547819 */ /* 0x000fe200000006ff */
[C---:B------:R-:W-:Y:S02]  /*67b0*/  IMAD R48, R78.reuse, R52, RZ ;  /* 0x000000344e307224 */ /* 0x040fe400078e02ff */
[-C--:B------:R-:W-:Y:S01]  /*67c0*/  IMAD R46, R81, R82.reuse, R46 ;  /* 0x00000052512e7224 */ /* 0x080fe200078e022e */
[----:B------:R-:W-:Y:S01]  /*67d0*/  SHF.R.S32.HI R81, RZ, 0x18, R86 ;  /* 0x00000018ff517819 */ /* 0x000fe20000011456 */
[C---:B------:R-:W-:Y:S01]  /*67e0*/  IMAD R49, R78.reuse, R53, RZ ;  /* 0x000000354e317224 */ /* 0x040fe200078e02ff */
[----:B------:R-:W-:Y:S01]  /*67f0*/  SHF.R.S32.HI R86, RZ, 0x18, R99 ;  /* 0x00000018ff567819 */ /* 0x000fe20000011463 */
[----:B------:R-:W-:Y:S01]  /*6800*/  IMAD R51, R83, R82, R51 ;  /* 0x0000005253337224 */ /* 0x000fe200078e0233 */
[----:B------:R-:W-:Y:S01]  /*6810*/  SHF.R.S32.HI R83, RZ, 0x18, R84 ;  /* 0x00000018ff537819 */ /* 0x000fe20000011454 */
[C---:B------:R-:W-:Y:S01]  /*6820*/  IMAD R50, R78.reuse, R54, RZ ;  /* 0x000000364e327224 */ /* 0x040fe200078e02ff */
[----:B------:R-:W-:Y:S01]  /*6830*/  SHF.R.S32.HI R84, RZ, 0x18, R96 ;  /* 0x00000018ff547819 */ /* 0x000fe20000011460 */
[----:B------:R-:W-:Y:S01]  /*6840*/  IMAD R48, R85, R82, R48 ;  /* 0x0000005255307224 */ /* 0x000fe200078e0230 */
[----:B------:R-:W-:Y:S01]  /*6850*/  I2IP.S8.S32.SAT R123, R51, R46, RZ ;  /* 0x0000002e337b7239 */ /* 0x000fe200000014ff */
[C---:B------:R-:W-:Y:S01]  /*6860*/  IMAD R55, R78.reuse, R55, RZ ;  /* 0x000000374e377224 */ /* 0x040fe200078e02ff */
[----:B------:R-:W-:Y:S01]  /*6870*/  SHF.L.U32 R85, R97, 0x10, RZ ;  /* 0x0000001061557819 */ /* 0x000fe200000006ff */
[----:B------:R-:W-:Y:S01]  /*6880*/  IMAD R49, R81, R82, R49 ;  /* 0x0000005251317224 */ /* 0x000fe200078e0231 */
[----:B------:R-:W-:Y:S01]  /*6890*/  PRMT R81, R97, 0x8880, RZ ;  /* 0x0000888061517816 */ /* 0x000fe200000000ff */
[----:B------:R-:W-:Y:S01]  /*68a0*/  IMAD R52, R78, R56, RZ ;  /* 0x000000384e347224 */ /* 0x000fe200078e02ff */
[----:B------:R-:W-:Y:S01]  /*68b0*/  I2IP.S8.S32.SAT R123, R45, R44, R123 ;  /* 0x0000002c2d7b7239 */ /* 0x000fe2000000147b */
[-C--:B------:R-:W-:Y:S01]  /*68c0*/  IMAD R50, R83, R82.reuse, R50 ;  /* 0x0000005253327224 */ /* 0x080fe200078e0232 */
[----:B------:R-:W-:Y:S01]  /*68d0*/  SHF.R.S32.HI R83, RZ, 0x18, R85 ;  /* 0x00000018ff537819 */ /* 0x000fe20000011455 */
[-C--:B------:R-:W-:Y:S01]  /*68e0*/  IMAD R55, R84, R82.reuse, R55 ;  /* 0x0000005254377224 */ /* 0x080fe200078e0237 */
[----:B------:R-:W-:Y:S01]  /*68f0*/  PRMT R85, R98, 0x8880, RZ ;  /* 0x0000888062557816 */ /* 0x000fe200000000ff */
[----:B------:R-:W-:Y:S01]  /*6900*/  IMAD R52, R81, R82, R52 ;  /* 0x0000005251347224 */ /* 0x000fe200078e0234 */
[----:B------:R-:W-:Y:S01]  /*6910*/  SHF.L.U32 R81, R97, 0x8, RZ ;  /* 0x0000000861517819 */ /* 0x000fe200000006ff */
[C---:B------:R-:W-:Y:S01]  /*6920*/  IMAD R53, R78.reuse, R57, RZ ;  /* 0x000000394e357224 */ /* 0x040fe200078e02ff */
[----:B------:R1:W-:Y:S01]  /*6930*/  STS.128 [R171+0x8200], R120 ;  /* 0x00820078ab007388 */ /* 0x0003e20000000c00 */
[----:B------:R-:W-:Y:S01]  /*6940*/  IMAD R54, R78, R58, RZ ;  /* 0x0000003a4e367224 */ /* 0x000fe200078e02ff */
[----:B------:R-:W-:Y:S01]  /*6950*/  SHF.R.S32.HI R81, RZ, 0x18, R81 ;  /* 0x00000018ff517819 */ /* 0x000fe20000011451 */
[----:B------:R-:W-:Y:S01]  /*6960*/  IMAD R53, R83, R82, R53 ;  /* 0x0000005253357224 */ /* 0x000fe200078e0235 */
[----:B------:R-:W-:Y:S01]  /*6970*/  SHF.L.U32 R84, R98, 0x10, RZ ;  /* 0x0000001062547819 */ /* 0x000fe200000006ff */
[C---:B------:R-:W-:Y:S01]  /*6980*/  IMAD R59, R78.reuse, R59, RZ ;  /* 0x0000003b4e3b7224 */ /* 0x040fe200078e02ff */
[----:B------:R-:W-:Y:S01]  /*6990*/  SHF.R.S32.HI R83, RZ, 0x18, R97 ;  /* 0x00000018ff537819 */ /* 0x000fe20000011461 */
[C---:B------:R-:W-:Y:S01]  /*69a0*/  IMAD R56, R78.reuse, R60, RZ ;  /* 0x0000003c4e387224 */ /* 0x040fe200078e02ff */
[----:B------:R-:W-:Y:S01]  /*69b0*/  I2IP.S8.S32.SAT R124, R55, R50, RZ ;  /* 0x00000032377c7239 */ /* 0x000fe200000014ff */
[----:B------:R-:W-:Y:S01]  /*69c0*/  IMAD R54, R81, R82, R54 ;  /* 0x0000005251367224 */ /* 0x000fe200078e0236 */
[----:B------:R-:W-:Y:S01]  /*69d0*/  SHF.R.S32.HI R84, RZ, 0x18, R84 ;  /* 0x00000018ff547819 */ /* 0x000fe20000011454 */
[----:B------:R-:W-:Y:S01]  /*69e0*/  IMAD R57, R78, R61, RZ ;  /* 0x0000003d4e397224 */ /* 0x000fe200078e02ff */
[----:B------:R-:W-:Y:S01]  /*69f0*/  I2IP.S8.S32.SAT R124, R49, R48, R124 ;  /* 0x00000030317c7239 */ /* 0x000fe2000000147c */
[-C--:B------:R-:W-:Y:S01]  /*6a00*/  IMAD R59, R83, R82.reuse, R59 ;  /* 0x00000052533b7224 */ /* 0x080fe200078e023b */
[----:B------:R-:W-:Y:S01]  /*6a10*/  PRMT R83, R99, 0x8880, RZ ;  /* 0x0000888063537816 */ /* 0x000fe200000000ff */
[-C--:B------:R-:W-:Y:S01]  /*6a20*/  IMAD R56, R85, R82.reuse, R56 ;  /* 0x0000005255387224 */ /* 0x080fe200078e0238 */
[----:B------:R-:W-:Y:S01]  /*6a30*/  SHF.R.S32.HI R81, RZ, 0x18, R98 ;  /* 0x00000018ff517819 */ /* 0x000fe20000011462 */
[----:B------:R-:W-:Y:S01]  /*6a40*/  IMAD R57, R84, R82, R57 ;  /* 0x0000005254397224 */ /* 0x000fe200078e0239 */
[----:B------:R-:W-:Y:S01]  /*6a50*/  I2IP.S8.S32.SAT R125, R59, R54, RZ ;  /* 0x000000363b7d7239 */ /* 0x000fe200000014ff */
[C---:B------:R-:W-:Y:S01]  /*6a60*/  IMAD R58, R78.reuse, R62, RZ ;  /* 0x0000003e4e3a7224 */ /* 0x040fe200078e02ff */
[C---:B------:R-:W-:Y:S01]  /*6a70*/  SHF.L.U32 R85, R99.reuse, 0x8, RZ ;  /* 0x0000000863557819 */ /* 0x040fe200000006ff */
[----:B------:R-:W-:Y:S01]  /*6a80*/  IMAD.U32 R84, R99, 0x10000, RZ ;  /* 0x0001000063547824 */ /* 0x000fe200078e00ff */
[----:B------:R-:W-:Y:S01]  /*6a90*/  I2IP.S8.S32.SAT R125, R53, R52, R125 ;  /* 0x00000034357d7239 */ /* 0x000fe2000000147d */
[C---:B------:R-:W-:Y:S01]  /*6aa0*/  IMAD R63, R78.reuse, R63, RZ ;  /* 0x0000003f4e3f7224 */ /* 0x040fe200078e02ff */
[----:B------:R-:W-:Y:S01]  /*6ab0*/  SHF.R.S32.HI R85, RZ, 0x18, R85 ;  /* 0x00000018ff557819 */ /* 0x000fe20000011455 */
[C---:B------:R-:W-:Y:S01]  /*6ac0*/  IMAD R60, R78.reuse, R64, RZ ;  /* 0x000000404e3c7224 */ /* 0x040fe200078e02ff */
[----:B------:R-:W-:Y:S01]  /*6ad0*/  SHF.R.S32.HI R84, RZ, 0x18, R84 ;  /* 0x00000018ff547819 */ /* 0x000fe20000011454 */
[-C--:B------:R-:W-:Y:S02]  /*6ae0*/  IMAD R58, R87, R82.reuse, R58 ;  /* 0x00000052573a7224 */ /* 0x080fe400078e023a */
[C---:B------:R-:W-:Y:S02]  /*6af0*/  IMAD R61, R78.reuse, R65, RZ ;  /* 0x000000414e3d7224 */ /* 0x040fe400078e02ff */
[-C--:B------:R-:W-:Y:S02]  /*6b00*/  IMAD R63, R81, R82.reuse, R63 ;  /* 0x00000052513f7224 */ /* 0x080fe400078e023f */
[----:B------:R-:W-:Y:S02]  /*6b10*/  IMAD R60, R83, R82, R60 ;  /* 0x00000052533c7224 */ /* 0x000fe400078e023c */
[----:B------:R-:W-:Y:S01]  /*6b20*/  IMAD R62, R78, R66, RZ ;  /* 0x000000424e3e7224 */ /* 0x000fe200078e02ff */
[----:B------:R-:W-:Y:S01]  /*6b30*/  I2IP.S8.S32.SAT R126, R63, R58, RZ ;  /* 0x0000003a3f7e7239 */ /* 0x000fe200000014ff */
[----:B------:R-:W-:Y:S02]  /*6b40*/  IMAD R61, R84, R82, R61 ;  /* 0x00000052543d7224 */ /* 0x000fe400078e023d */
[----:B------:R-:W-:Y:S01]  /*6b50*/  IMAD R67, R78, R67, RZ ;  /* 0x000000434e437224 */ /* 0x000fe200078e02ff */
[----:B------:R-:W-:Y:S01]  /*6b60*/  I2IP.S8.S32.SAT R126, R57, R56, R126 ;  /* 0x00000038397e7239 */ /* 0x000fe2000000147e */
[-C--:B------:R-:W-:Y:S02]  /*6b70*/  IMAD R62, R85, R82.reuse, R62 ;  /* 0x00000052553e7224 */ /* 0x080fe400078e023e */
[----:B------:R-:W-:Y:S05]  /*6b80*/  IMAD R67, R86, R82, R67 ;  /* 0x0000005256437224 */ /* 0x000fea00078e0243 */
[----:B------:R-:W-:Y:S04]  /*6b90*/  I2IP.S8.S32.SAT R127, R67, R62, RZ ;  /* 0x0000003e437f7239 */ /* 0x000fe800000014ff */
[----:B------:R-:W-:Y:S05]  /*6ba0*/  I2IP.S8.S32.SAT R127, R61, R60, R127 ;  /* 0x0000003c3d7f7239 */ /* 0x000fea000000147f */
[----:B------:R1:W-:Y:S01]  /*6bb0*/  STS.128 [R170+0x8200], R124 ;  /* 0x0082007caa007388 */ /* 0x0003e20000000c00 */
[----:B------:R-:W-:Y:S01]  /*6bc0*/  @!PT LDS RZ, [RZ] ;  /* 0x00000000fffff984 */ /* 0x000fe20000000800 */
[----:B------:R-:W-:Y:S01]  /*6bd0*/  @!PT LDS RZ, [RZ] ;  /* 0x00000000fffff984 */ /* 0x000fe20000000800 */
[----:B------:R-:W-:Y:S01]  /*6be0*/  @!PT LDS RZ, [RZ] ;  /* 0x00000000fffff984 */ /* 0x000fe20000000800 */
[----:B------:R-:W-:Y:S01]  /*6bf0*/  @!PT LDS RZ, [RZ] ;  /* 0x00000000fffff984 */ /* 0x000fe20000000800 */
[----:B------:R2:W-:Y:S07]  /*6c00*/  MEMBAR.ALL.CTA ;  /* 0x0000000000007992 */ /* 0x0005ee0000008000 */
[----:B--2---:R-:W2:Y:S02]  /*6c10*/  FENCE.VIEW.ASYNC.S ;  /* 0x00000000000073c6 */ /* 0x004ea40000000000 */
[----:B--2---:R-:W-:Y:S06]  /*6c20*/  BAR.SYNC.DEFER_BLOCKING 0x1, 0x80 ;  /* 0x0042000000007b1d */ /* 0x004fec0000010000 */
[----:B------:R-:W-:Y:S05]  /*6c30*/  @P0 BRA `(.L_x_96) ;  /* 0x0000000000280947 */ /* 0x000fea0003800000 */
[----:B------:R-:W-:Y:S02]  /*6c40*/  UIADD3 UR4, UPT, UPT, UR49, 0x8200, URZ ;  /* 0x0000820031047890 */ /* 0x000fe4000fffe0ff */
[----:B------:R-:W-:Y:S01]  /*6c50*/  UIADD3 UR6, UP0, UPT, UR52, 0x680, URZ ;  /* 0x0000068034067890 */ /* 0x000fe2000ff1e0ff */
[----:B------:R-:W-:Y:S03]  /*6c60*/  UMOV UR43, UR36 ;  /* 0x00000024002b7c82 */ /* 0x000fe60008000000 */
[----:B------:R-:W-:Y:S01]  /*6c70*/  MOV R166, UR4 ;  /* 0x0000000400a67c02 */ /* 0x000fe20008000f00 */
[----:B------:R-:W-:Y:S03]  /*6c80*/  UIADD3.X UR7, UPT, UPT, URZ, UR53, URZ, UP0, !UPT ;  /* 0x00000035ff077290 */ /* 0x000fe600087fe4ff */
[----:B------:R-:W-:Y:S11]  /*6c90*/  R2UR UR40, R166 ;  /* 0x00000000a62872ca */ /* 0x000ff600000e0000 */
[----:B------:R-:W-:Y:S02]  /*6ca0*/  @!UPT UIADD3 URZ, UPT, UPT, URZ, URZ, URZ ;  /* 0x000000fffffff290 */ /* 0x000fe4000fffe0ff */
[----:B------:R2:W-:Y:S01]  /*6cb0*/  UTMASTG.3D [UR40], [UR6] ;  /* 0x00000028060073b5 */ /* 0x0005e20008010000 */
[----:B------:R0:W-:Y:S01]  /*6cc0*/  UTMACMDFLUSH ;  /* 0x00000000000079b7 */ /* 0x0001e20000000000 */
[----:B--2---:R-:W-:Y:S04]  /*6cd0*/  DEPBAR.LE SB0, 0x1 ;  /* 0x000080400000791a */ /* 0x004fe80000000000 */
.L_x_96:
[----:B------:R-:W-:Y:S05]  /*6ce0*/  BSYNC.RECONVERGENT B0 ;  /* 0x0000000000007941 */ /* 0x000fea0003800200 */
.L_x_95:
[----:B------:R-:W-:Y:S06]  /*6cf0*/  BAR.SYNC.DEFER_BLOCKING 0x1, 0x80 ;  /* 0x0042000000007b1d */ /* 0x000fec0000010000 */
[----:B------:R-:W2:Y:S01]  /*6d00*/  @P6 SYNCS.PHASECHK.TRANS64.TRYWAIT P0, [R118+URZ+0x30], R119 ;  /* 0x00003077760065a7 */ /* 0x000ea200080011ff */
[----:B------:R-:W-:Y:S01]  /*6d10*/  BSSY B1, `(.L_x_97) ;  /* 0x0000023000017945 */ /* 0x000fe20003800000 */
[----:B--2---:R-:W-:Y:S03]  /*6d20*/  @P6 SEL R109, RZ, 0x1, !P0 ;  /* 0x00000001ff6d6807 */ /* 0x004fe60004000000 */
[----:B------:R-:W-:Y:S05]  /*6d30*/  @!P6 BRA `(.L_x_98) ;  /* 0x000000000080e947 */ /* 0x000fea0003800000 */
[----:B------:R-:W-:Y:S01]  /*6d40*/  ISETP.NE.AND P1, PT, R110, RZ, PT ;  /* 0x000000ff6e00720c */ /* 0x000fe20003f25270 */
[----:B------:R-:W-:Y:S01]  /*6d50*/  BSSY B0, `(.L_x_99) ;  /* 0x000000a000007945 */ /* 0x000fe20003800000 */
[----:B------:R-:W-:Y:S11]  /*6d60*/  ISETP.NE.AND P0, PT, R109, RZ, PT ;  /* 0x000000ff6d00720c */ /* 0x000ff60003f05270 */
[----:B------:R-:W-:Y:S04]  /*6d70*/  @P1 IMAD R5, R160, 0x2000, R111 ;  /* 0x00002000a0051824 */ /* 0x000fe800078e026f */
[--C-:B------:R-:W-:Y:S01]  /*6d80*/  @P1 IMAD.IADD R4, R165, 0x1, R5.reuse ;  /* 0x00000001a5041824 */ /* 0x100fe200078e0205 */
[----:B------:R-:W-:Y:S01]  /*6d90*/  @P1 IADD3 R2, PT, PT, R164, R5, RZ ;  /* 0x00000005a4021210 */ /* 0x000fe20007ffe0ff */
[----:B------:R-:W-:Y:S01]  /*6da0*/  @P1 IMAD.IADD R0, R116, 0x1, R5 ;  /* 0x0000000174001824 */ /* 0x000fe200078e0205 */
[----:B------:R-:W-:Y:S06]  /*6db0*/  @P0 BRA `(.L_x_100) ;  /* 0x00000000000c0947 */ /* 0x000fec0003800000 */
[----:B------:R-:W-:Y:S04]  /*6dc0*/  SHF.L.U32 R3, R159, 0x1f, RZ ;  /* 0x0000001f9f037819 */ /* 0x000fe800000006ff */
[----:B------:R-:W2:Y:S02]  /*6dd0*/  SYNCS.PHASECHK.TRANS64.TRYWAIT P0, [R118+URZ+0x30], R3 ;  /* 0x00003003760075a7 */ /* 0x000ea400080011ff */
[----:B--2---:R-:W-:Y:S05]  /*6de0*/  @!P0 BRA `(.L_x_101) ;  /* 0x0000004800e88947 */ /* 0x004fea0003800000 */
.L_x_100:
[----:B------:R-:W-:Y:S05]  /*6df0*/  BSYNC B0 ;  /* 0x0000000000007941 */ /* 0x000fea0003800000 */
.L_x_99:
[----:B------:R-:W-:Y:S01]  /*6e00*/  ISETP.NE.AND P0, PT, R110, RZ, PT ;  /* 0x000000ff6e00720c */ /* 0x000fe20003f05270 */
[----:B--2---:R-:W-:Y:S02]  /*6e10*/  VIADD R118, R118, 0x50 ;  /* 0x0000005076767836 */ /* 0x004fe40000000000 */
[----:B------:R-:W-:Y:S02]  /*6e20*/  IMAD.U32 R3, RZ, RZ, UR37 ;  /* 0x00000025ff037e24 */ /* 0x000fe4000f8e00ff */
[----:B------:R-:W-:Y:S03]  /*6e30*/  VIADD R160, R160, 0x1 ;  /* 0x00000001a0a07836 */ /* 0x000fe60000000000 */
[----:B------:R-:W-:Y:S05]  /*6e40*/  PRMT R3, R3, 0x654, R118 ;  /* 0x0000065403037816 */ /* 0x000fea0000000076 */
[----:B------:R2:W3:Y:S04]  /*6e50*/  @P0 LDS.128 R100, [R5+0x200] ;  /* 0x0002000005640984 */ /* 0x0004e80000000c00 */
[----:B------:R2:W4:Y:S04]  /*6e60*/  @P0 LDS.128 R88, [R4+0x200] ;  /* 0x0002000004580984 */ /* 0x0005280000000c00 */
        /* <DEDUP_REMOVED lines=9> */
[----:B------:R-:W-:Y:S02]  /*6f00*/  SEL R6, RZ, 0x1, P0 ;  /* 0x00000001ff067807 */ /* 0x000fe40000000000 */
[----:B------:R-:W-:Y:S02]  /*6f10*/  SEL R160, R160, RZ, P0 ;  /* 0x000000ffa0a07207 */ /* 0x000fe40000000000 */
[----:B------:R-:W-:Y:S01]  /*6f20*/  LOP3.LUT R159, R159, R6, RZ, 0x3c, !PT ;  /* 0x000000069f9f7212 */ /* 0x000fe200078e3cff */
[----:B-----5:R2:W-:Y:S06]  /*6f30*/  SYNCS.ARRIVE.TRANS64.RED.A1T0 RZ, [R3+URZ], RZ ;  /* 0x000000ff03ff79a7 */ /* 0x0205ec00081004ff */
.L_x_98:
[----:B------:R-:W-:Y:S05]  /*6f40*/  BSYNC B1 ;  /* 0x0000000000017941 */ /* 0x000fea0003800000 */
.L_x_97:
[----:B--2---:R-:W-:Y:S05]  /*6f50*/  VIADD R3, R80, 0x40 ;  /* 0x0000004050037836 */ /* 0x004fea0000000000 */
[----:B------:R-:W-:Y:S04]  /*6f60*/  SHF.R.U32.HI R3, RZ, 0x15, R3 ;  /* 0x00000015ff037819 */ /* 0x000fe80000011603 */
[----:B------:R-:W-:Y:S11]  /*6f70*/  LOP3.LUT P0, RZ, R3, 0x3, R154, 0x48, !PT ;  /* 0x0000000303ff7812 */ /* 0x000ff6000780489a */
[----:B------:R-:W-:Y:S02]  /*6f80*/  @!UPT UIADD3 URZ, UPT, UPT, URZ, URZ, URZ ;  /* 0x000000fffffff290 */ /* 0x000fe4000fffe0ff */
[----:B------:R-:W-:Y:S05]  /*6f90*/  @!P0 BRA `(.L_x_102) ;  /* 0x0000000000408947 */ /* 0x000fea0003800000 */
[----:B------:R-:W2:Y:S01]  /*6fa0*/  LDCU.64 UR8, c[0x4][0x78] ;  /* 0x01000f00ff0877ac */ /* 0x000ea20008000a00 */
[----:B------:R-:W-:Y:S01]  /*6fb0*/  MOV R3, 0x0 ;  /* 0x0000000000037802 */ /* 0x000fe20000000f00 */
[----:B------:R-:W-:Y:S02]  /*6fc0*/  HFMA2 R12, -RZ, RZ, 0, 5.9604644775390625e-08 ;  /* 0x00000001ff0c7431 */ /* 0x000fe400000001ff */
[----:B------:R-:W-:Y:S02]  /*6fd0*/  IMAD.MOV.U32 R8, RZ, RZ, 0x192 ;  /* 0x00000192ff087424 */ /* 0x000fe400078e00ff */
[----:B------:R-:W-:Y:S01]  /*6fe0*/  IMAD.MOV.U32 R13, RZ, RZ, RZ ;  /* 0x000000ffff0d7224 */ /* 0x000fe200078e00ff */
[----:B------:R-:W5:Y:S01]  /*6ff0*/  LDCU.64 UR6, c[0x4][0x80] ;  /* 0x01001000ff0677ac */ /* 0x000f620008000a00 */
[----:B------:R-:W1:Y:S01]  /*7000*/  LDC.64 R2, c[0x4][R3] ;  /* 0x0100000003027b82 */ /* 0x000e620000000a00 */
[----:B------:R-:W3:Y:S01]  /*7010*/  LDCU.64 UR4, c[0x4][0x18] ;  /* 0x01000300ff0477ac */ /* 0x000ee20008000a00 */
[----:B--2---:R-:W-:Y:S01]  /*7020*/  MOV R5, UR9 ;  /* 0x0000000900057c02 */ /* 0x004fe20008000f00 */
[----:B------:R-:W-:Y:S01]  /*7030*/  IMAD.U32 R4, RZ, RZ, UR8 ;  /* 0x00000008ff047e24 */ /* 0x000fe2000f8e00ff */
[----:B-----5:R-:W-:Y:S01]  /*7040*/  MOV R7, UR7 ;  /* 0x0000000700077c02 */ /* 0x020fe20008000f00 */
[----:B------:R-:W-:Y:S01]  /*7050*/  IMAD.U32 R6, RZ, RZ, UR6 ;  /* 0x00000006ff067e24 */ /* 0x000fe2000f8e00ff */
[----:B---3--:R-:W-:Y:S01]  /*7060*/  MOV R11, UR5 ;  /* 0x00000005000b7c02 */ /* 0x008fe20008000f00 */
[----:B------:R-:W-:Y:S02]  /*7070*/  IMAD.U32 R10, RZ, RZ, UR4 ;  /* 0x00000004ff0a7e24 */ /* 0x000fe4000f8e00ff */
[----:B------:R-:W-:Y:S07]  /*7080*/  LEPC R20, `(.L_x_102) ;  /* 0x000000001014794e */ /* 0x000fee0000000000 */
[----:B-1--4-:R-:W-:Y:S05]  /*7090*/  CALL.ABS.NOINC R2 ;  /* 0x0000000002007343 */ /* 0x012fea0003c00000 */
.L_x_102:
[----:B------:R-:W-:Y:S05]  /*70a0*/  WARPSYNC.ALL ;  /* 0x0000000000007948 */ /* 0x000fea0003800000 */
[----:B------:R-:W-:Y:S01]  /*70b0*/  R2UR UR4, R80 ;  /* 0x00000000500472ca */ /* 0x000fe200000e0000 */
[----:B------:R-:W-:Y:S01]  /*70c0*/  BSSY.RECONVERGENT B0, `(.L_x_103) ;  /* 0x000011c000007945 */ /* 0x000fe20003800200 */
[C---:B---3--:R-:W-:Y:S02]  /*70d0*/  PRMT R81, R100.reuse, 0x8880, RZ ;  /* 0x0000888064517816 */ /* 0x048fe400000000ff */
[C---:B------:R-:W-:Y:S02]  /*70e0*/  SHF.L.U32 R84, R100.reuse, 0x8, RZ ;  /* 0x0000000864547819 */ /* 0x040fe400000006ff */
[----:B------:R-:W-:Y:S02]  /*70f0*/  SHF.L.U32 R83, R100, 0x10, RZ ;  /* 0x0000001064537819 */ /* 0x000fe400000006ff */
[----:B------:R-:W-:Y:S02]  /*7100*/  SHF.R.S32.HI R84, RZ, 0x18, R84 ;  /* 0x00000018ff547819 */ /* 0x000fe40000011454 */
[----:B------:R-:W-:Y:S02]  /*7110*/  SHF.R.S32.HI R83, RZ, 0x18, R83 ;  /* 0x00000018ff537819 */ /* 0x000fe40000011453 */
[----:B------:R-:W-:Y:S01]  /*7120*/  ISETP.NE.AND P0, PT, R167, RZ, PT ;  /* 0x000000ffa700720c */ /* 0x000fe20003f05270 */
[----:B------:R-:W2:Y:S01]  /*7130*/  LDTM.x64 R4, tmem[UR4+0x40] ;  /* 0x00004004000479ee */ /* 0x000ea20008340000 */
[----:B------:R-:W-:Y:S01]  /*7140*/  ISETP.NE.AND P6, PT, R117, RZ, PT ;  /* 0x000000ff7500720c */ /* 0x000fe20003fc5270 */
[C---:B--2---:R-:W-:Y:S02]  /*7150*/  IMAD R0, R78.reuse, R4, RZ ;  /* 0x000000044e007224 */ /* 0x044fe400078e02ff */
[C---:B------:R-:W-:Y:S02]  /*7160*/  IMAD R3, R78.reuse, R6, RZ ;  /* 0x000000064e037224 */ /* 0x040fe400078e02ff */
[C---:B------:R-:W-:Y:S02]  /*7170*/  IMAD R4, R78.reuse, R8, RZ ;  /* 0x000000084e047224 */ /* 0x040fe400078e02ff */
[C---:B------:R-:W-:Y:S02]  /*7180*/  IMAD R6, R78.reuse, R10, RZ ;  /* 0x0000000a4e067224 */ /* 0x040fe400078e02ff */
[C---:B------:R-:W-:Y:S02]  /*7190*/  IMAD R2, R78.reuse, R5, RZ ;  /* 0x000000054e027224 */ /* 0x040fe400078e02ff */
[C---:B------:R-:W-:Y:S02]  /*71a0*/  IMAD R8, R78.reuse, R12, RZ ;  /* 0x0000000c4e087224 */ /* 0x040fe400078e02ff */
[C---:B------:R-:W-:Y:S02]  /*71b0*/  IMAD R10, R78.reuse, R14, RZ ;  /* 0x0000000e4e0a7224 */ /* 0x040fe400078e02ff */
[C---:B------:R-:W-:Y:S02]  /*71c0*/  IMAD R5, R78.reuse, R9, RZ ;  /* 0x000000094e057224 */ /* 0x040fe400078e02ff */
[----:B------:R-:W-:Y:S01]  /*71d0*/  IMAD R0, R81, R82, R0 ;  /* 0x0000005251007224 */ /* 0x000fe200078e0200 */
[----:B------:R-:W-:Y:S01]  /*71e0*/  SHF.L.U32 R81, R101, 0x8, RZ ;  /* 0x0000000865517819 */ /* 0x000fe200000006ff */
[C---:B------:R-:W-:Y:S02]  /*71f0*/  IMAD R12, R78.reuse, R16, RZ ;  /* 0x000000104e0c7224 */ /* 0x040fe400078e02ff */
[C---:B------:R-:W-:Y:S01]  /*7200*/  IMAD R14, R78.reuse, R18, RZ ;  /* 0x000000124e0e7224 */ /* 0x040fe200078e02ff */
[----:B------:R-:W-:Y:S01]  /*7210*/  SHF.R.S32.HI R81, RZ, 0x18, R81 ;  /* 0x00000018ff517819 */ /* 0x000fe20000011451 */
[C---:B------:R-:W-:Y:S02]  /*7220*/  IMAD R9, R78.reuse, R13, RZ ;  /* 0x0000000d4e097224 */ /* 0x040fe400078e02ff */
[C---:B------:R-:W-:Y:S02]  /*7230*/  IMAD R16, R78.reuse, R20, RZ ;  /* 0x000000144e107224 */ /* 0x040fe400078e02ff */
[C---:B------:R-:W-:Y:S02]  /*7240*/  IMAD R18, R78.reuse, R22, RZ ;  /* 0x000000164e127224 */ /* 0x040fe400078e02ff */
[C---:B------:R-:W-:Y:S02]  /*7250*/  IMAD R13, R78.reuse, R17, RZ ;  /* 0x000000114e0d7224 */ /* 0x040fe400078e02ff */
[C---:B------:R-:W-:Y:S02]  /*7260*/  IMAD R20, R78.reuse, R24, RZ ;  /* 0x000000184e147224 */ /* 0x040fe400078e02ff */
[C---:B------:R-:W-:Y:S02]  /*7270*/  IMAD R22, R78.reuse, R26, RZ ;  /* 0x0000001a4e167224 */ /* 0x040fe400078e02ff */
[----:B------:R-:W-:Y:S01]  /*7280*/  IMAD R2, R83, R82, R2 ;  /* 0x0000005253027224 */ /* 0x000fe200078e0202 */
[----:B------:R-:W-:Y:S01]  /*7290*/  SHF.R.S32.HI R83, RZ, 0x18, R101 ;  /* 0x00000018ff537819 */ /* 0x000fe20000011465 */
[C---:B------:R-:W-:Y:S02]  /*72a0*/  IMAD R17, R78.reuse, R21, RZ ;  /* 0x000000154e117224 */ /* 0x040fe400078e02ff */
[C---:B------:R-:W-:Y:S02]  /*72b0*/  IMAD R24, R78.reuse, R28, RZ ;  /* 0x0000001c4e187224 */ /* 0x040fe400078e02ff */
[C---:B------:R-:W-:Y:S02]  /*72c0*/  IMAD R26, R78.reuse, R30, RZ ;  /* 0x0000001e4e1a7224 */ /* 0x040fe400078e02ff */
[C---:B------:R-:W-:Y:S02]  /*72d0*/  IMAD R21, R78.reuse, R25, RZ ;  /* 0x000000194e157224 */ /* 0x040fe400078e02ff */
[C---:B------:R-:W-:Y:S02]  /*72e0*/  IMAD R28, R78.reuse, R32, RZ ;  /* 0x000000204e1c7224 */ /* 0x040fe400078e02ff */
[----:B------:R-:W-:Y:S02]  /*72f0*/  IMAD R30, R78, R34, RZ ;  /* 0x000000224e1e7224 */ /* 0x000fe400078e02ff */
[----:B------:R-:W-:Y:S02]  /*7300*/  IMAD R3, R84, R82, R3 ;  /* 0x0000005254037224 */ /* 0x000fe400078e0203 */
[C---:B------:R-:W-:Y:S02]  /*7310*/  IMAD R25, R78.reuse, R29, RZ ;  /* 0x0000001d4e197224 */ /* 0x040fe400078e02ff */
        /* <DEDUP_REMOVED lines=14> */
[C---:B------:R-:W-:Y:S01]  /*7400*/  IMAD R60, R78.reuse, R64, RZ ;  /* 0x000000404e3c7224 */ /* 0x040fe200078e02ff */
[----:B------:R-:W-:Y:S01]  /*7410*/  SHF.R.S32.HI R64, RZ, 0x18, R100 ;  /* 0x00000018ff407819 */ /* 0x000fe20000011464 */
[C---:B------:R-:W-:Y:S02]  /*7420*/  IMAD R34, R78.reuse, R38, RZ ;  /* 0x000000264e227224 */ /* 0x040fe400078e02ff */
[C---:B------:R-:W-:Y:S02]  /*7430*/  IMAD R38, R78.reuse, R42, RZ ;  /* 0x0000002a4e267224 */ /* 0x040fe400078e02ff */
[C---:B------:R-:W-:Y:S02]  /*7440*/  IMAD R57, R78.reuse, R61, RZ ;  /* 0x0000003d4e397224 */ /* 0x040fe400078e02ff */
[C---:B------:R-:W-:Y:S01]  /*7450*/  IMAD R61, R78.reuse, R65, RZ ;  /* 0x000000414e3d7224 */ /* 0x040fe200078e02ff */
[C---:B------:R-:W-:Y:S01]  /*7460*/  PRMT R65, R101.reuse, 0x8880, RZ ;  /* 0x0000888065417816 */ /* 0x040fe200000000ff */
[C---:B------:R-:W-:Y:S02]  /*7470*/  IMAD R42, R78.reuse, R46, RZ ;  /* 0x0000002e4e2a7224 */ /* 0x040fe400078e02ff */
[C---:B------:R-:W-:Y:S02]  /*7480*/  IMAD R46, R78.reuse, R50, RZ ;  /* 0x000000324e2e7224 */ /* 0x040fe400078e02ff */
[C---:B------:R-:W-:Y:S02]  /*7490*/  IMAD R51, R78.reuse, R51, RZ ;  /* 0x000000334e337224 */ /* 0x040fe400078e02ff */
[C---:B------:R-:W-:Y:S02]  /*74a0*/  IMAD R50, R78.reuse, R54, RZ ;  /* 0x000000364e327224 */ /* 0x040fe400078e02ff */
[C---:B------:R-:W-:Y:S02]  /*74b0*/  IMAD R54, R78.reuse, R58, RZ ;  /* 0x0000003a4e367224 */ /* 0x040fe400078e02ff */
[C---:B------:R-:W-:Y:S02]  /*74c0*/  IMAD R58, R78.reuse, R62, RZ ;  /* 0x0000003e4e3a7224 */ /* 0x040fe400078e02ff */
[C---:B------:R-:W-:Y:S01]  /*74d0*/  IMAD R62, R78.reuse, R66, RZ ;  /* 0x000000424e3e7224 */ /* 0x040fe200078e02ff */
[----:B------:R-:W-:Y:S01]  /*74e0*/  SHF.L.U32 R66, R101, 0x10, RZ ;  /* 0x0000001065427819 */ /* 0x000fe200000006ff */
[C---:B------:R-:W-:Y:S02]  /*74f0*/  IMAD R7, R78.reuse, R7, RZ ;  /* 0x000000074e077224 */ /* 0x040fe400078e02ff */
[----:B------:R-:W-:Y:S01]  /*7500*/  IMAD R11, R78, R11, RZ ;  /* 0x0000000b4e0b7224 */ /* 0x000fe200078e02ff */
[----:B------:R-:W-:Y:S01]  /*7510*/  SHF.R.S32.HI R66, RZ, 0x18, R66 ;  /* 0x00000018ff427819 */ /* 0x000fe20000011442 */
[-C--:B------:R-:W-:Y:S01]  /*7520*/  IMAD R7, R64, R82.reuse, R7 ;  /* 0x0000005240077224 */ /* 0x080fe200078e0207 */
[C---:B------:R-:W-:Y:S01]  /*7530*/  PRMT R64, R102.reuse, 0x8880, RZ ;  /* 0x0000888066407816 */ /* 0x040fe200000000ff */
[-C--:B------:R-:W-:Y:S01]  /*7540*/  IMAD R4, R65, R82.reuse, R4 ;  /* 0x0000005241047224 */ /* 0x080fe200078e0204 */
[----:B------:R-:W-:Y:S01]  /*7550*/  SHF.L.U32 R65, R102, 0x10, RZ ;  /* 0x0000001066417819 */ /* 0x000fe200000006ff */
[-C--:B------:R-:W-:Y:S02]  /*7560*/  IMAD R5, R66, R82.reuse, R5 ;  /* 0x0000005242057224 */ /* 0x080fe400078e0205 */
[-C--:B------:R-:W-:Y:S01]  /*7570*/  IMAD R6, R81, R82.reuse, R6 ;  /* 0x0000005251067224 */ /* 0x080fe200078e0206 */
[----:B------:R-:W-:Y:S01]  /*7580*/  I2IP.S8.S32.SAT R81, R7, R3, RZ ;  /* 0x0000000307517239 */ /* 0x000fe200000014ff */
[----:B------:R-:W-:Y:S01]  /*7590*/  IMAD R11, R83, R82, R11 ;  /* 0x00000052530b7224 */ /* 0x000fe200078e020b */
[----:B------:R-:W-:Y:S01]  /*75a0*/  SHF.L.U32 R7, R102, 0x8, RZ ;  /* 0x0000000866077819 */ /* 0x000fe200000006ff */
[C---:B------:R-:W-:Y:S01]  /*75b0*/  IMAD R15, R78.reuse, R15, RZ ;  /* 0x0000000f4e0f7224 */ /* 0x040fe200078e02ff */
[----:B------:R-:W-:Y:S01]  /*75c0*/  MOV R3, R64 ;  /* 0x0000004000037202 */ /* 0x000fe20000000f00 */
[C---:B------:R-:W-:Y:S01]  /*75d0*/  IMAD R19, R78.reuse, R19, RZ ;  /* 0x000000134e137224 */ /* 0x040fe200078e02ff */
[----:B------:R-:W-:Y:S01]  /*75e0*/  I2IP.S8.S32.SAT R11, R11, R6, RZ ;  /* 0x000000060b0b7239 */ /* 0x000fe200000014ff */
[C---:B------:R-:W-:Y:S01]  /*75f0*/  IMAD R23, R78.reuse, R23, RZ ;  /* 0x000000174e177224 */ /* 0x040fe200078e02ff */
[----:B------:R-:W-:Y:S01]  /*7600*/  SHF.R.S32.HI R6, RZ, 0x18, R65 ;  /* 0x00000018ff067819 */ /* 0x000fe20000011441 */
[----:B------:R-:W-:Y:S01]  /*7610*/  IMAD R8, R3, R82, R8 ;  /* 0x0000005203087224 */ /* 0x000fe200078e0208 */
[----:B------:R-:W-:Y:S01]  /*7620*/  SHF.R.S32.HI R7, RZ, 0x18, R7 ;  /* 0x00000018ff077819 */ /* 0x000fe20000011407 */
[----:B------:R-:W-:Y:S01]  /*7630*/  IMAD R27, R78, R27, RZ ;  /* 0x0000001b4e1b7224 */ /* 0x000fe200078e02ff */
[----:B------:R-:W-:Y:S01]  /*7640*/  I2IP.S8.S32.SAT R84, R2, R0, R81 ;  /* 0x0000000002547239 */ /* 0x000fe20000001451 */
[-C--:B------:R-:W-:Y:S01]  /*7650*/  IMAD R9, R6, R82.reuse, R9 ;  /* 0x0000005206097224 */ /* 0x080fe200078e0209 */
[----:B------:R-:W-:Y:S01]  /*7660*/  SHF.L.U32 R2, R103, 0x10, RZ ;  /* 0x0000001067027819 */ /* 0x000fe200000006ff */
[----:B------:R-:W-:Y:S01]  /*7670*/  IMAD R10, R7, R82, R10 ;  /* 0x00000052070a7224 */ /* 0x000fe200078e020a */
[----:B------:R-:W-:Y:S01]  /*7680*/  SHF.R.S32.HI R0, RZ, 0x18, R102 ;  /* 0x00000018ff007819 */ /* 0x000fe20000011466 */
[C---:B------:R-:W-:Y:S01]  /*7690*/  IMAD R31, R78.reuse, R31, RZ ;  /* 0x0000001f4e1f7224 */ /* 0x040fe200078e02ff */
[----:B------:R-:W-:Y:S01]  /*76a0*/  I2IP.S8.S32.SAT R85, R5, R4, R11 ;  /* 0x0000000405557239 */ /* 0x000fe2000000140b */
[----:B------:R-:W-:Y:S01]  /*76b0*/  IMAD R35, R78, R35, RZ ;  /* 0x000000234e237224 */ /* 0x000fe200078e02ff */
[C---:B------:R-:W-:Y:S01]  /*76c0*/  PRMT R3, R103.reuse, 0x8880, RZ ;  /* 0x0000888067037816 */ /* 0x040fe200000000ff */
[-C--:B------:R-:W-:Y:S01]  /*76d0*/  IMAD R15, R0, R82.reuse, R15 ;  /* 0x00000052000f7224 */ /* 0x080fe200078e020f */
[----:B------:R-:W-:Y:S01]  /*76e0*/  SHF.L.U32 R5, R103, 0x8, RZ ;  /* 0x0000000867057819 */ /* 0x000fe200000006ff */
[C---:B------:R-:W-:Y:S01]  /*76f0*/  IMAD R39, R78.reuse, R39, RZ ;  /* 0x000000274e277224 */ /* 0x040fe200078e02ff */
[----:B------:R-:W-:Y:S01]  /*7700*/  SHF.R.S32.HI R2, RZ, 0x18, R2 ;  /* 0x00000018ff027819 */ /* 0x000fe20000011402 */
[-C--:B------:R-:W-:Y:S01]  /*7710*/  IMAD R12, R3, R82.reuse, R12 ;  /* 0x00000052030c7224 */ /* 0x080fe200078e020c */
[----:B------:R-:W-:Y:S01]  /*7720*/  SHF.R.S32.HI R5, RZ, 0x18, R5 ;  /* 0x00000018ff057819 */ /* 0x000fe20000011405 */
[----:B------:R-:W-:Y:S01]  /*7730*/  IMAD R43, R78, R43, RZ ;  /* 0x0000002b4e2b7224 */ /* 0x000fe200078e02ff */
[----:B------:R-:W-:Y:S01]  /*7740*/  SHF.R.S32.HI R4, RZ, 0x18, R103 ;  /* 0x00000018ff047819 */ /* 0x000fe20000011467 */
[-C--:B------:R-:W-:Y:S01]  /*7750*/  IMAD R13, R2, R82.reuse, R13 ;  /* 0x00000052020d7224 */ /* 0x080fe200078e020d */
[C---:B----4-:R-:W-:Y:S01]  /*7760*/  SHF.L.U32 R0, R88.reuse, 0x10, RZ ;  /* 0x0000001058007819 */ /* 0x050fe200000006ff */
[-C--:B------:R-:W-:Y:S01]  /*7770*/  IMAD R14, R5, R82.reuse, R14 ;  /* 0x00000052050e7224 */ /* 0x080fe200078e020e */
[C---:B------:R-:W-:Y:S01]  /*7780*/  PRMT R3, R88.reuse, 0x8880, RZ ;  /* 0x0000888058037816 */ /* 0x040fe200000000ff */
[----:B------:R-:W-:Y:S01]  /*7790*/  IMAD.SHL.U32 R2, R88, 0x100, RZ ;  /* 0x0000010058027824 */ /* 0x000fe200078e00ff */
[----:B------:R-:W-:Y:S01]  /*77a0*/  SHF.R.S32.HI R0, RZ, 0x18, R0 ;  /* 0x00000018ff007819 */ /* 0x000fe20000011400 */
[-C--:B------:R-:W-:Y:S01]  /*77b0*/  IMAD R19, R4, R82.reuse, R19 ;  /* 0x0000005204137224 */ /* 0x080fe200078e0213 */
[----:B------:R-:W-:Y:S01]  /*77c0*/  SHF.L.U32 R4, R89, 0x10, RZ ;  /* 0x0000001059047819 */ /* 0x000fe200000006ff */
[-C--:B------:R-:W-:Y:S01]  /*77d0*/  IMAD R16, R3, R82.reuse, R16 ;  /* 0x0000005203107224 */ /* 0x080fe200078e0210 */
[----:B------:R-:W-:Y:S01]  /*77e0*/  SHF.R.S32.HI R5, RZ, 0x18, R2 ;  /* 0x00000018ff057819 */ /* 0x000fe20000011402 */
[-C--:B------:R-:W-:Y:S01]  /*77f0*/  IMAD R17, R0, R82.reuse, R17 ;  /* 0x0000005200117224 */ /* 0x080fe200078e0211 */
[----:B------:R-:W-:Y:S01]  /*7800*/  SHF.R.S32.HI R0, RZ, 0x18, R88 ;  /* 0x00000018ff007819 */ /* 0x000fe20000011458 */
[----:B------:R-:W-:Y:S01]  /*7810*/  IMAD R47, R78, R47, RZ ;  /* 0x0000002f4e2f7224 */ /* 0x000fe200078e02ff */
[----:B------:R-:W-:Y:S01]  /*7820*/  PRMT R3, R89, 0x8880, RZ ;  /* 0x0000888059037816 */ /* 0x000fe200000000ff */
[-C--:B------:R-:W-:Y:S01]  /*7830*/  IMAD R18, R5, R82.reuse, R18 ;  /* 0x0000005205127224 */ /* 0x080fe200078e0212 */
[----:B------:R-:W-:Y:S01]  /*7840*/  SHF.L.U32 R2, R89, 0x8, RZ ;  /* 0x0000000859027819 */ /* 0x000fe200000006ff */
[-C--:B------:R-:W-:Y:S01]  /*7850*/  IMAD R23, R0, R82.reuse, R23 ;  /* 0x0000005200177224 */ /* 0x080fe200078e0217 */
[----:B------:R-:W-:Y:S01]  /*7860*/  SHF.R.S32.HI R0, RZ, 0x18, R4 ;  /* 0x00000018ff007819 */ /* 0x000fe20000011404 */
[-C--:B------:R-:W-:Y:S01]  /*7870*/  IMAD R20, R3, R82.reuse, R20 ;  /* 0x0000005203147224 */ /* 0x080fe200078e0214 */
[----:B------:R-:W-:Y:S01]  /*7880*/  SHF.R.S32.HI R5, RZ, 0x18, R2 ;  /* 0x00000018ff057819 */ /* 0x000fe20000011402 */
[----:B------:R-:W-:Y:S01]  /*7890*/  IMAD R55, R78, R55, RZ ;  /* 0x000000374e377224 */ /* 0x000fe200078e02ff */
[----:B------:R-:W-:Y:S01]  /*78a0*/  SHF.R.S32.HI R2, RZ, 0x18, R89 ;  /* 0x00000018ff027819 */ /* 0x000fe20000011459 */
[-C--:B------:R-:W-:Y:S01]  /*78b0*/  IMAD R21, R0, R82.reuse, R21 ;  /* 0x0000005200157224 */ /* 0x080fe200078e0215 */
[C---:B------:R-:W-:Y:S01]  /*78c0*/  SHF.L.U32 R0, R90.reuse, 0x10, RZ ;  /* 0x000000105a007819 */ /* 0x040fe200000006ff */
[-C--:B------:R-:W-:Y:S01]  /*78d0*/  IMAD R22, R5, R82.reuse, R22 ;  /* 0x0000005205167224 */ /* 0x080fe200078e0216 */
[----:B------:R-:W-:Y:S01]  /*78e0*/  PRMT R3, R90, 0x8880, RZ ;  /* 0x000088805a037816 */ /* 0x000fe200000000ff */
        /* <DEDUP_REMOVED lines=9> */
[----:B------:R-:W-:Y:S01]  /*7980*/  SHF.L.U32 R0, R91, 0x10, RZ ;  /* 0x000000105b007819 */ /* 0x000fe200000006ff */
[-C--:B------:R-:W-:Y:S01]  /*7990*/  IMAD R26, R5, R82.reuse, R26 ;  /* 0x00000052051a7224 */ /* 0x080fe200078e021a */
[C---:B------:R-:W-:Y:S01]  /*79a0*/  PRMT R3, R91.reuse, 0x8880, RZ ;  /* 0x000088805b037816 */ /* 0x040fe200000000ff */
[-C--:B------:R-:W-:Y:S01]  /*79b0*/  IMAD R31, R2, R82.reuse, R31 ;  /* 0x00000052021f7224 */ /* 0x080fe200078e021f */
[----:B------:R-:W-:Y:S01]  /*79c0*/  SHF.L.U32 R2, R91, 0x8, RZ ;  /* 0x000000085b027819 */ /* 0x000fe200000006ff */
[----:B------:R-:W-:Y:S01]  /*79d0*/  IMAD R67, R78, R67, RZ ;  /* 0x000000434e437224 */ /* 0x000fe200078e02ff */
[----:B------:R-:W-:Y:S01]  /*79e0*/  SHF.R.S32.HI R0, RZ, 0x18, R0 ;  /* 0x00000018ff007819 */ /* 0x000fe20000011400 */
[-C--:B------:R-:W-:Y:S01]  /*79f0*/  IMAD R28, R3, R82.reuse, R28 ;  /* 0x00000052031c7224 */ /* 0x080fe200078e021c */
[----:B------:R-:W-:Y:S02]  /*7a00*/  SHF.R.S32.HI R5, RZ, 0x18, R2 ;  /* 0x00000018ff057819 */ /* 0x000fe40000011402 */
[----:B------:R-:W-:Y:S01]  /*7a10*/  SHF.R.S32.HI R2, RZ, 0x18, R91 ;  /* 0x00000018ff027819 */ /* 0x000fe2000001145b */
[-C--:B------:R-:W-:Y:S01]  /*7a20*/  IMAD R29, R0, R82.reuse, R29 ;  /* 0x00000052001d7224 */ /* 0x080fe200078e021d */
[C---:B-1----:R-:W-:Y:S01]  /*7a30*/  PRMT R3, R92.reuse, 0x8880, RZ ;  /* 0x000088805c037816 */ /* 0x042fe200000000ff */
[----:B------:R-:W-:Y:S01]  /*7a40*/  IMAD.U32 R0, R92, 0x10000, RZ ;  /* 0x000100005c007824 */ /* 0x000fe200078e00ff */
[----:B------:R-:W-:Y:S01]  /*7a50*/  SHF.L.U32 R4, R93, 0x10, RZ ;  /* 0x000000105d047819 */ /* 0x000fe200000006ff */
[----:B------:R-:W-:Y:S01]  /*7a60*/  IMAD R30, R5, R82, R30 ;  /* 0x00000052051e7224 */ /* 0x000fe200078e021e */
[----:B------:R-:W-:Y:S01]  /*7a70*/  I2IP.S8.S32.SAT R10, R15, R10, RZ ;  /* 0x0000000a0f0a7239 */ /* 0x000fe200000014ff */
[-C--:B------:R-:W-:Y:S01]  /*7a80*/  IMAD R35, R2, R82.reuse, R35 ;  /* 0x0000005202237224 */ /* 0x080fe200078e0223 */
[----:B------:R-:W-:Y:S01]  /*7a90*/  SHF.L.U32 R2, R92, 0x8, RZ ;  /* 0x000000085c027819 */ /* 0x000fe200000006ff */
[-C--:B------:R-:W-:Y:S01]  /*7aa0*/  IMAD R32, R3, R82.reuse, R32 ;  /* 0x0000005203207224 */ /* 0x080fe200078e0220 */
[----:B------:R-:W-:Y:S02]  /*7ab0*/  SHF.R.S32.HI R0, RZ, 0x18, R0 ;  /* 0x00000018ff007819 */ /* 0x000fe40000011400 */
[----:B------:R-:W-:Y:S02]  /*7ac0*/  SHF.R.S32.HI R5, RZ, 0x18, R2 ;  /* 0x00000018ff057819 */ /* 0x000fe40000011402 */
[----:B------:R-:W-:Y:S01]  /*7ad0*/  PRMT R3, R93, 0x8880, RZ ;  /* 0x000088805d037816 */ /* 0x000fe200000000ff */
[-C--:B------:R-:W-:Y:S01]  /*7ae0*/  IMAD R33, R0, R82.reuse, R33 ;  /* 0x0000005200217224 */ /* 0x080fe200078e0221 */
[----:B------:R-:W-:Y:S01]  /*7af0*/  SHF.R.S32.HI R0, RZ, 0x18, R92 ;  /* 0x00000018ff007819 */ /* 0x000fe2000001145c */
[----:B------:R-:W-:Y:S01]  /*7b00*/  IMAD R34, R5, R82, R34 ;  /* 0x0000005205227224 */ /* 0x000fe200078e0222 */
[----:B------:R-:W-:Y:S02]  /*7b10*/  SHF.L.U32 R2, R93, 0x8, RZ ;  /* 0x000000085d027819 */ /* 0x000fe400000006ff */
[----:B------:R-:W-:Y:S01]  /*7b20*/  I2IP.S8.S32.SAT R14, R19, R14, RZ ;  /* 0x0000000e130e7239 */ /* 0x000fe200000014ff */
[-C--:B------:R-:W-:Y:S01]  /*7b30*/  IMAD R39, R0, R82.reuse, R39 ;  /* 0x0000005200277224 */ /* 0x080fe200078e0227 */
[----:B------:R-:W-:Y:S01]  /*7b40*/  SHF.R.S32.HI R0, RZ, 0x18, R4 ;  /* 0x00000018ff007819 */ /* 0x000fe20000011404 */
[-C--:B------:R-:W-:Y:S01]  /*7b50*/  IMAD R36, R3, R82.reuse, R36 ;  /* 0x0000005203247224 */ /* 0x080fe200078e0224 */
[----:B------:R-:W-:Y:S02]  /*7b60*/  SHF.R.S32.HI R5, RZ, 0x18, R2 ;  /* 0x00000018ff057819 */ /* 0x000fe40000011402 */
[----:B------:R-:W-:Y:S01]  /*7b70*/  SHF.L.U32 R2, R94, 0x10, RZ ;  /* 0x000000105e027819 */ /* 0x000fe200000006ff */
[-C--:B------:R-:W-:Y:S01]  /*7b80*/  IMAD R37, R0, R82.reuse, R37 ;  /* 0x0000005200257224 */ /* 0x080fe200078e0225 */
[----:B------:R-:W-:Y:S01]  /*7b90*/  SHF.R.S32.HI R0, RZ, 0x18, R93 ;  /* 0x00000018ff007819 */ /* 0x000fe2000001145d */
[-C--:B------:R-:W-:Y:S01]  /*7ba0*/  IMAD R38, R5, R82.reuse, R38 ;  /* 0x0000005205267224 */ /* 0x080fe200078e0226 */
[C---:B------:R-:W-:Y:S02]  /*7bb0*/  PRMT R3, R94.reuse, 0x8880, RZ ;  /* 0x000088805e037816 */ /* 0x040fe400000000ff */
[----:B------:R-:W-:Y:S01]  /*7bc0*/  SHF.L.U32 R5, R94, 0x8, RZ ;  /* 0x000000085e057819 */ /* 0x000fe200000006ff */
[-C--:B------:R-:W-:Y:S01]  /*7bd0*/  IMAD R43, R0, R82.reuse, R43 ;  /* 0x00000052002b7224 */ /* 0x080fe200078e022b */
[----:B------:R-:W-:Y:S01]  /*7be0*/  SHF.R.S32.HI R2, RZ, 0x18, R2 ;  /* 0x00000018ff027819 */ /* 0x000fe20000011402 */
[-C--:B------:R-:W-:Y:S01]  /*7bf0*/  IMAD R40, R3, R82.reuse, R40 ;  /* 0x0000005203287224 */ /* 0x080fe200078e0228 */
[----:B------:R-:W-:Y:S02]  /*7c00*/  SHF.R.S32.HI R5, RZ, 0x18, R5 ;  /* 0x00000018ff057819 */ /* 0x000fe40000011405 */
[----:B------:R-:W-:Y:S01]  /*7c10*/  SHF.R.S32.HI R4, RZ, 0x18, R94 ;  /* 0x00000018ff047819 */ /* 0x000fe2000001145e */
[-C--:B------:R-:W-:Y:S01]  /*7c20*/  IMAD R41, R2, R82.reuse, R41 ;  /* 0x0000005202297224 */ /* 0x080fe200078e0229 */
[----:B------:R-:W-:Y:S01]  /*7c30*/  SHF.L.U32 R0, R95, 0x10, RZ ;  /* 0x000000105f007819 */ /* 0x000fe200000006ff */
[-C--:B------:R-:W-:Y:S01]  /*7c40*/  IMAD R42, R5, R82.reuse, R42 ;  /* 0x00000052052a7224 */ /* 0x080fe200078e022a */
[C---:B------:R-:W-:Y:S01]  /*7c50*/  PRMT R3, R95.reuse, 0x8880, RZ ;  /* 0x000088805f037816 */ /* 0x040fe200000000ff */
[-C--:B------:R-:W-:Y:S01]  /*7c60*/  IMAD R47, R4, R82.reuse, R47 ;  /* 0x00000052042f7224 */ /* 0x080fe200078e022f */
[----:B------:R-:W-:Y:S02]  /*7c70*/  SHF.L.U32 R2, R95, 0x8, RZ ;  /* 0x000000085f027819 */ /* 0x000fe400000006ff */
[----:B------:R-:W-:Y:S01]  /*7c80*/  SHF.R.S32.HI R0, RZ, 0x18, R0 ;  /* 0x00000018ff007819 */ /* 0x000fe20000011400 */
[-C--:B------:R-:W-:Y:S01]  /*7c90*/  IMAD R44, R3, R82.reuse, R44 ;  /* 0x00000052032c7224 */ /* 0x080fe200078e022c */
[----:B------:R-:W-:Y:S02]  /*7ca0*/  SHF.R.S32.HI R5, RZ, 0x18, R2 ;  /* 0x00000018ff057819 */ /* 0x000fe40000011402 */
[----:B------:R-:W-:Y:S01]  /*7cb0*/  SHF.R.S32.HI R2, RZ, 0x18, R95 ;  /* 0x00000018ff027819 */ /* 0x000fe2000001145f */
[-C--:B------:R-:W-:Y:S01]  /*7cc0*/  IMAD R45, R0, R82.reuse, R45 ;  /* 0x00000052002d7224 */ /* 0x080fe200078e022d */
[----:B------:R-:W-:Y:S01]  /*7cd0*/  PRMT R3, R96, 0x8880, RZ ;  /* 0x0000888060037816 */ /* 0x000fe200000000ff */
[-C--:B------:R-:W-:Y:S01]  /*7ce0*/  IMAD R46, R5, R82.reuse, R46 ;  /* 0x00000052052e7224 */ /* 0x080fe200078e022e */
[C---:B------:R-:W-:Y:S01]  /*7cf0*/  SHF.L.U32 R4, R97.reuse, 0x10, RZ ;  /* 0x0000001061047819 */ /* 0x040fe200000006ff */
[-C--:B------:R-:W-:Y:S01]  /*7d00*/  IMAD R51, R2, R82.reuse, R51 ;  /* 0x0000005202337224 */ /* 0x080fe200078e0233 */
[----:B------:R-:W-:Y:S01]  /*7d10*/  SHF.R.S32.HI R2, RZ, 0x18, R96 ;  /* 0x00000018ff027819 */ /* 0x000fe20000011460 */
[C---:B------:R-:W-:Y:S01]  /*7d20*/  IMAD.U32 R0, R96.reuse, 0x10000, RZ ;  /* 0x0001000060007824 */ /* 0x040fe200078e00ff */
[----:B------:R-:W-:Y:S01]  /*7d30*/  PRMT R5, R97, 0x8880, RZ ;  /* 0x0000888061057816 */ /* 0x000fe200000000ff */
[-C--:B------:R-:W-:Y:S01]  /*7d40*/  IMAD R48, R3, R82.reuse, R48 ;  /* 0x0000005203307224 */ /* 0x080fe200078e0230 */
[----:B------:R-:W-:Y:S02]  /*7d50*/  SHF.L.U32 R3, R96, 0x8, RZ ;  /* 0x0000000860037819 */ /* 0x000fe400000006ff */
[----:B------:R-:W-:Y:S02]  /*7d60*/  SHF.R.S32.HI R0, RZ, 0x18, R0 ;  /* 0x00000018ff007819 */ /* 0x000fe40000011400 */
[----:B------:R-:W-:Y:S02]  /*7d70*/  SHF.R.S32.HI R3, RZ, 0x18, R3 ;  /* 0x00000018ff037819 */ /* 0x000fe40000011403 */
[----:B------:R-:W-:Y:S01]  /*7d80*/  SHF.R.S32.HI R4, RZ, 0x18, R4 ;  /* 0x00000018ff047819 */ /* 0x000fe20000011404 */
[-C--:B------:R-:W-:Y:S01]  /*7d90*/  IMAD R49, R0, R82.reuse, R49 ;  /* 0x0000005200317224 */ /* 0x080fe200078e0231 */
[----:B------:R-:W-:Y:S01]  /*7da0*/  SHF.R.S32.HI R0, RZ, 0x18, R97 ;  /* 0x00000018ff007819 */ /* 0x000fe20000011461 */
[-C--:B------:R-:W-:Y:S01]  /*7db0*/  IMAD R50, R3, R82.reuse, R50 ;  /* 0x0000005203327224 */ /* 0x080fe200078e0232 */
[----:B------:R-:W-:Y:S01]  /*7dc0*/  SHF.L.U32 R3, R97, 0x8, RZ ;  /* 0x0000000861037819 */ /* 0x000fe200000006ff */
[-C--:B------:R-:W-:Y:S01]  /*7dd0*/  IMAD R55, R2, R82.reuse, R55 ;  /* 0x0000005202377224 */ /* 0x080fe200078e0237 */
        /* <DEDUP_REMOVED lines=8> */
[----:B------:R-:W-:Y:S01]  /*7e60*/  IMAD R59, R0, R82, R59 ;  /* 0x00000052003b7224 */ /* 0x000fe200078e023b */
[----:B------:R-:W-:Y:S01]  /*7e70*/  I2IP.S8.S32.SAT R18, R23, R18, RZ ;  /* 0x0000001217127239 */ /* 0x000fe200000014ff */
[----:B------:R-:W-:Y:S01]  /*7e80*/  IMAD R56, R5, R82, R56 ;  /* 0x0000005205387224 */ /* 0x000fe200078e0238 */
[----:B------:R-:W-:Y:S01]  /*7e90*/  I2IP.S8.S32.SAT R86, R9, R8, R10 ;  /* 0x0000000809567239 */ /* 0x000fe2000000140a */
[----:B------:R-:W-:Y:S01]  /*7ea0*/  IMAD R57, R2, R82, R57 ;  /* 0x0000005202397224 */ /* 0x000fe200078e0239 */
[----:B------:R-:W-:Y:S02]  /*7eb0*/  I2IP.S8.S32.SAT R87, R13, R12, R14 ;  /* 0x0000000c0d577239 */ /* 0x000fe4000000140e */
[----:B------:R-:W-:Y:S02]  /*7ec0*/  SHF.R.S32.HI R7, RZ, 0x18, R7 ;  /* 0x00000018ff077819 */ /* 0x000fe40000011407 */
[----:B------:R-:W-:Y:S01]  /*7ed0*/  SHF.L.U32 R2, R99, 0x10, RZ ;  /* 0x0000001063027819 */ /* 0x000fe200000006ff */
[----:B------:R1:W-:Y:S01]  /*7ee0*/  STS.128 [R153+UR49+0xa200], R84 ;  /* 0x00a2005499007988 */ /* 0x0003e20008000c31 */
[----:B------:R-:W-:Y:S01]  /*7ef0*/  SHF.R.S32.HI R0, RZ, 0x18, R98 ;  /* 0x00000018ff007819 */ /* 0x000fe20000011462 */
[----:B------:R-:W-:Y:S01]  /*7f00*/  IMAD R58, R7, R82, R58 ;  /* 0x00000052073a7224 */ /* 0x000fe200078e023a */
[----:B------:R-:W-:Y:S02]  /*7f10*/  I2IP.S8.S32.SAT R16, R17, R16, R18 ;  /* 0x0000001011107239 */ /* 0x000fe40000001412 */
[----:B------:R-:W-:Y:S01]  /*7f20*/  I2IP.S8.S32.SAT R17, R27, R22, RZ ;  /* 0x000000161b117239 */ /* 0x000fe200000014ff */
[----:B------:R-:W-:Y:S01]  /*7f30*/  IMAD R63, R0, R82, R63 ;  /* 0x00000052003f7224 */ /* 0x000fe200078e023f */
[----:B------:R-:W-:Y:S02]  /*7f40*/  I2IP.S8.S32.SAT R18, R31, R26, RZ ;  /* 0x0000001a1f127239 */ /* 0x000fe400000014ff */
[----:B------:R-:W-:Y:S02]  /*7f50*/  I2IP.S8.S32.SAT R19, R35, R30, RZ ;  /* 0x0000001e23137239 */ /* 0x000fe400000014ff */
[C---:B------:R-:W-:Y:S02]  /*7f60*/  PRMT R3, R99.reuse, 0x8880, RZ ;  /* 0x0000888063037816 */ /* 0x040fe400000000ff */
[----:B------:R-:W-:Y:S02]  /*7f70*/  SHF.L.U32 R5, R99, 0x8, RZ ;  /* 0x0000000863057819 */ /* 0x000fe400000006ff */
[----:B------:R-:W-:Y:S01]  /*7f80*/  SHF.R.S32.HI R2, RZ, 0x18, R2 ;  /* 0x00000018ff027819 */ /* 0x000fe20000011402 */
[----:B------:R-:W-:Y:S01]  /*7f90*/  IMAD R60, R3, R82, R60 ;  /* 0x00000052033c7224 */ /* 0x000fe200078e023c */
[----:B------:R-:W-:Y:S02]  /*7fa0*/  I2IP.S8.S32.SAT R17, R21, R20, R17 ;  /* 0x0000001415117239 */ /* 0x000fe40000001411 */
[----:B------:R-:W-:Y:S01]  /*7fb0*/  I2IP.S8.S32.SAT R18, R25, R24, R18 ;  /* 0x0000001819127239 */ /* 0x000fe20000001412 */
[----:B------:R-:W-:Y:S01]  /*7fc0*/  IMAD R61, R2, R82, R61 ;  /* 0x00000052023d7224 */ /* 0x000fe200078e023d */
[----:B------:R-:W-:Y:S02]  /*7fd0*/  I2IP.S8.S32.SAT R19, R29, R28, R19 ;  /* 0x0000001c1d137239 */ /* 0x000fe40000001413 */
[----:B------:R-:W-:Y:S02]  /*7fe0*/  SHF.R.S32.HI R5, RZ, 0x18, R5 ;  /* 0x00000018ff057819 */ /* 0x000fe40000011405 */
[----:B------:R-:W-:Y:S01]  /*7ff0*/  SHF.R.S32.HI R4, RZ, 0x18, R99 ;  /* 0x00000018ff047819 */ /* 0x000fe20000011463 */
[----:B------:R1:W-:Y:S01]  /*8000*/  STS.128 [R172+0xa200], R16 ;  /* 0x00a20010ac007388 */ /* 0x0003e20000000c00 */
[----:B------:R-:W-:Y:S01]  /*8010*/  I2IP.S8.S32.SAT R34, R39, R34, RZ ;  /* 0x0000002227227239 */ /* 0x000fe200000014ff */
[----:B------:R-:W-:Y:S01]  /*8020*/  IMAD R62, R5, R82, R62 ;  /* 0x00000052053e7224 */ /* 0x000fe200078e023e */
[----:B------:R-:W-:Y:S01]  /*8030*/  I2IP.S8.S32.SAT R38, R43, R38, RZ ;  /* 0x000000262b267239 */ /* 0x000fe200000014ff */
[----:B------:R-:W-:Y:S01]  /*8040*/  IMAD R67, R4, R82, R67 ;  /* 0x0000005204437224 */ /* 0x000fe200078e0243 */
[----:B------:R-:W-:Y:S02]  /*8050*/  I2IP.S8.S32.SAT R42, R47, R42, RZ ;  /* 0x0000002a2f2a7239 */ /* 0x000fe400000014ff */
[----:B------:R-:W-:Y:S02]  /*8060*/  I2IP.S8.S32.SAT R35, R51, R46, RZ ;  /* 0x0000002e33237239 */ /* 0x000fe400000014ff */
[----:B------:R-:W-:Y:S02]  /*8070*/  I2IP.S8.S32.SAT R32, R33, R32, R34 ;  /* 0x0000002021207239 */ /* 0x000fe40000001422 */
[----:B------:R-:W-:Y:S02]  /*8080*/  I2IP.S8.S32.SAT R33, R37, R36, R38 ;  /* 0x0000002425217239 */ /* 0x000fe40000001426 */
[----:B------:R-:W-:Y:S02]  /*8090*/  I2IP.S8.S32.SAT R34, R41, R40, R42 ;  /* 0x0000002829227239 */ /* 0x000fe4000000142a */
[----:B------:R-:W-:Y:S02]  /*80a0*/  I2IP.S8.S32.SAT R35, R45, R44, R35 ;  /* 0x0000002c2d237239 */ /* 0x000fe40000001423 */
[----:B------:R-:W-:Y:S02]  /*80b0*/  I2IP.S8.S32.SAT R50, R55, R50, RZ ;  /* 0x0000003237327239 */ /* 0x000fe400000014ff */
[----:B------:R-:W-:Y:S01]  /*80c0*/  I2IP.S8.S32.SAT R54, R59, R54, RZ ;  /* 0x000000363b367239 */ /* 0x000fe200000014ff */
[----:B------:R1:W-:Y:S01]  /*80d0*/  STS.128 [R171+0xa200], R32 ;  /* 0x00a20020ab007388 */ /* 0x0003e20000000c00 */
[----:B------:R-:W-:Y:S02]  /*80e0*/  I2IP.S8.S32.SAT R58, R63, R58, RZ ;  /* 0x0000003a3f3a7239 */ /* 0x000fe400000014ff */
[----:B------:R-:W-:Y:S02]  /*80f0*/  I2IP.S8.S32.SAT R62, R67, R62, RZ ;  /* 0x0000003e433e7239 */ /* 0x000fe400000014ff */
[----:B------:R-:W-:Y:S02]  /*8100*/  I2IP.S8.S32.SAT R48, R49, R48, R50 ;  /* 0x0000003031307239 */ /* 0x000fe40000001432 */
[----:B------:R-:W-:Y:S02]  /*8110*/  I2IP.S8.S32.SAT R49, R53, R52, R54 ;  /* 0x0000003435317239 */ /* 0x000fe40000001436 */
[----:B------:R-:W-:Y:S02]  /*8120*/  I2IP.S8.S32.SAT R50, R57, R56, R58 ;  /* 0x0000003839327239 */ /* 0x000fe4000000143a */
[----:B------:R-:W-:Y:S02]  /*8130*/  I2IP.S8.S32.SAT R51, R61, R60, R62 ;  /* 0x0000003c3d337239 */ /* 0x000fe4000000143e */
[----:B------:R-:W-:Y:S02]  /*8140*/  LEA R0, R160, UR49, 0x3 ;  /* 0x00000031a0007c11 */ /* 0x000fe4000f8e18ff */
[----:B------:R-:W-:Y:S01]  /*8150*/  @P6 SHF.L.U32 R3, R159, 0x1f, RZ ;  /* 0x0000001f9f036819 */ /* 0x000fe200000006ff */
        /* <DEDUP_REMOVED lines=9> */
[----:B------:R-:W-:Y:S02]  /*81f0*/  UIADD3 UR8, UP0, UPT, UR52, 0x680, URZ ;  /* 0x0000068034087890 */ /* 0x000fe4000ff1e0ff */
[----:B------:R-:W-:Y:S02]  /*8200*/  UIADD3 UR5, UPT, UPT, UR41, 0x40, URZ ;  /* 0x0000004029057890 */ /* 0x000fe4000fffe0ff */
[----:B------:R-:W-:Y:S02]  /*8210*/  UIADD3 UR4, UPT, UPT, UR49, 0xa200, URZ ;  /* 0x0000a20031047890 */ /* 0x000fe4000fffe0ff */
[----:B------:R-:W-:Y:S01]  /*8220*/  UIADD3.X UR9, UPT, UPT, URZ, UR53, URZ, UP0, !UPT ;  /* 0x00000035ff097290 */ /* 0x000fe200087fe4ff */
[----:B------:R-:W-:Y:S01]  /*8230*/  UMOV UR6, UR42 ;  /* 0x0000002a00067c82 */ /* 0x000fe20008000000 */
[----:B------:R-:W-:Y:S07]  /*8240*/  UMOV UR7, UR36 ;  /* 0x0000002400077c82 */ /* 0x000fee0008000000 */
[----:B------:R2:W-:Y:S01]  /*8250*/  UTMASTG.3D [UR4], [UR8] ;  /* 0x00000004080073b5 */ /* 0x0005e20008010000 */
[----:B------:R0:W-:Y:S01]  /*8260*/  UTMACMDFLUSH ;  /* 0x00000000000079b7 */ /* 0x0001e20000000000 */
[----:B--2---:R-:W-:Y:S04]  /*8270*/  DEPBAR.LE SB0, 0x1 ;  /* 0x000080400000791a */ /* 0x004fe80000000000 */
.L_x_104:
[----:B------:R-:W-:Y:S05]  /*8280*/  BSYNC.RECONVERGENT B0 ;  /* 0x0000000000007941 */ /* 0x000fea0003800200 */
.L_x_103:
        /* <DEDUP_REMOVED lines=16> */
.L_x_108:
[----:B------:R-:W-:Y:S05]  /*8390*/  BSYNC B0 ;  /* 0x0000000000007941 */ /* 0x000fea0003800000 */
.L_x_107:
        /* <DEDUP_REMOVED lines=19> */
[----:B--234-:R-:W-:Y:S02]  /*84d0*/  LOP3.LUT R159, R159, R0, RZ, 0x3c, !PT ;  /* 0x000000009f9f7212 */ /* 0x01cfe400078e3cff */
.L_x_106:
[----:B------:R-:W-:Y:S05]  /*84e0*/  BSYNC B1 ;  /* 0x0000000000017941 */ /* 0x000fea0003800000 */
.L_x_105:
[----:B------:R-:W-:Y:S05]  /*84f0*/  VIADD R3, R80, 0x80 ;  /* 0x0000008050037836 */ /* 0x000fea0000000000 */
        /* <DEDUP_REMOVED lines=9> */
[----:B------:R-:W3:Y:S01]  /*8590*/  LDCU.64 UR6, c[0x4][0x80] ;  /* 0x01001000ff0677ac */ /* 0x000ee20008000a00 */
[----:B------:R-:W4:Y:S01]  /*85a0*/  LDC.64 R2, c[0x4][R3] ;  /* 0x0100000003027b82 */ /* 0x000f220000000a00 */
[----:B------:R-:W5:Y:S01]  /*85b0*/  LDCU.64 UR4, c[0x4][0x18] ;  /* 0x01000300ff0477ac */ /* 0x000f620008000a00 */
[----:B--2---:R-:W-:Y:S01]  /*85c0*/  MOV R5, UR9 ;  /* 0x0000000900057c02 */ /* 0x004fe20008000f00 */
[----:B------:R-:W-:Y:S01]  /*85d0*/  IMAD.U32 R4, RZ, RZ, UR8 ;  /* 0x00000008ff047e24 */ /* 0x000fe2000f8e00ff */
[----:B---3--:R-:W-:Y:S01]  /*85e0*/  MOV R7, UR7 ;  /* 0x0000000700077c02 */ /* 0x008fe20008000f00 */
[----:B------:R-:W-:Y:S01]  /*85f0*/  IMAD.U32 R6, RZ, RZ, UR6 ;  /* 0x00000006ff067e24 */ /* 0x000fe2000f8e00ff */
[----:B-----5:R-:W-:Y:S01]  /*8600*/  MOV R11, UR5 ;  /* 0x00000005000b7c02 */ /* 0x020fe20008000f00 */
[----:B------:R-:W-:Y:S02]  /*8610*/  IMAD.U32 R10, RZ, RZ, UR4 ;  /* 0x00000004ff0a7e24 */ /* 0x000fe4000f8e00ff */
[----:B------:R-:W-:Y:S07]  /*8620*/  LEPC R20, `(.L_x_110) ;  /* 0x000000001014794e */ /* 0x000fee0000000000 */
[----:B-1--4-:R-:W-:Y:S05]  /*8630*/  CALL.ABS.NOINC R2 ;  /* 0x0000000002007343 */ /* 0x012fea0003c00000 */
.L_x_110:
[----:B------:R-:W-:Y:S05]  /*8640*/  WARPSYNC.ALL ;  /* 0x0000000000007948 */ /* 0x000fea0003800000 */
[----:B------:R-:W-:Y:S01]  /*8650*/  R2UR UR4, R80 ;  /* 0x00000000500472ca */ /* 0x000fe200000e0000 */
[----:B------:R-:W-:Y:S01]  /*8660*/  BSSY.RECONVERGENT B0, `(.L_x_111) ;  /* 0x000011f000007945 */ /* 0x000fe20003800200 */
[C---:B------:R-:W-:Y:S02]  /*8670*/  PRMT R81, R100.reuse, 0x8880, RZ ;  /* 0x0000888064517816 */ /* 0x040fe400000000ff */
[C---:B-1----:R-:W-:Y:S02]  /*8680*/  SHF.L.U32 R84, R100.reuse, 0x8, RZ ;  /* 0x0000000864547819 */ /* 0x042fe400000006ff */
[----:B------:R-:W-:Y:S02]  /*8690*/  SHF.L.U32 R83, R100, 0x10, RZ ;  /* 0x0000001064537819 */ /* 0x000fe400000006ff */
[----:B------:R-:W-:Y:S02]  /*86a0*/  SHF.R.S32.HI R84, RZ, 0x18, R84 ;  /* 0x00000018ff547819 */ /* 0x000fe40000011454 */
[----:B------:R-:W-:Y:S02]  /*86b0*/  SHF.R.S32.HI R83, RZ, 0x18, R83 ;  /* 0x00000018ff537819 */ /* 0x000fe40000011453 */
[----:B------:R-:W-:Y:S01]  /*86c0*/  ISETP.NE.AND P0, PT, R167, RZ, PT ;  /* 0x000000ffa700720c */ /* 0x000fe20003f05270 */
[----:B------:R-:W1:Y:S01]  /*86d0*/  LDTM.x64 R4, tmem[UR4+0x80] ;  /* 0x00008004000479ee */ /* 0x000e620008340000 */
[----:B------:R-:W-:Y:S01]  /*86e0*/  ISETP.NE.AND P6, PT, R117, RZ, PT ;  /* 0x000000ff7500720c */ /* 0x000fe20003fc5270 */
[C---:B-1----:R-:W-:Y:S02]  /*86f0*/  IMAD R0, R78.reuse, R4, RZ ;  /* 0x000000044e007224 */ /* 0x042fe400078e02ff */
        /* <DEDUP_REMOVED lines=141> */
[C---:B------:R-:W-:Y:S01]  /*8fd0*/  PRMT R3, R92.reuse, 0x8880, RZ ;  /* 0x000088805c037816 */ /* 0x040fe200000000ff */
        /* <DEDUP_REMOVED lines=124> */
[----:B------:R-:W-:Y:S02]  /*97a0*/  UIADD3 UR8, UP0, UPT, UR52, 0x680, URZ ;  /* 0x0000068034087890 */ /* 0x000fe4000ff1e0ff */
[----:B------:R-:W-:Y:S02]  /*97b0*/  UIADD3 UR5, UPT, UPT, UR41, 0x80, URZ ;  /* 0x0000008029057890 */ /* 0x000fe4000fffe0ff */
[----:B------:R-:W-:Y:S01]  /*97c0*/  MOV R166, UR10 ;  /* 0x0000000a00a67c02 */ /* 0x000fe20008000f00 */
[----:B------:R-:W-:Y:S01]  /*97d0*/  UIADD3.X UR9, UPT, UPT, URZ, UR53, URZ, UP0, !UPT ;  /* 0x00000035ff097290 */ /* 0x000fe200087fe4ff */
[----:B------:R-:W-:Y:S02]  /*97e0*/  UMOV UR6, UR42 ;  /* 0x0000002a00067c82 */ /* 0x000fe40008000000 */
[----:B------:R-:W-:Y:S01]  /*97f0*/  R2UR UR4, R166 ;  /* 0x00000000a60472ca */ /* 0x000fe200000e0000 */
[----:B------:R-:W-:Y:S11]  /*9800*/  UMOV UR7, UR36 ;  /* 0x0000002400077c82 */ /* 0x000ff60008000000 */
[----:B------:R-:W-:Y:S01]  /*9810*/  @!UPT UIADD3 URZ, UPT, UPT, URZ, URZ, URZ ;  /* 0x000000fffffff290 */ /* 0x000fe2000fffe0ff */
[----:B------:R2:W-:Y:S01]  /*9820*/  UTMASTG.3D [UR4], [UR8] ;  /* 0x00000004080073b5 */ /* 0x0005e20008010000 */
[----:B------:R0:W-:Y:S01]  /*9830*/  UTMACMDFLUSH ;  /* 0x00000000000079b7 */ /* 0x0001e20000000000 */
[----:B--2---:R-:W-:Y:S04]  /*9840*/  DEPBAR.LE SB0, 0x1 ;  /* 0x000080400000791a */ /* 0x004fe80000000000 */
.L_x_112:
[----:B------:R-:W-:Y:S05]  /*9850*/  BSYNC.RECONVERGENT B0 ;  /* 0x0000000000007941 */ /* 0x000fea0003800200 */
.L_x_111:
        /* <DEDUP_REMOVED lines=16> */
.L_x_116:
[----:B------:R-:W-:Y:S05]  /*9960*/  BSYNC B0 ;  /* 0x0000000000007941 */ /* 0x000fea0003800000 */
.L_x_115:
        /* <DEDUP_REMOVED lines=20> */
.L_x_114:
[----:B------:R-:W-:Y:S05]  /*9ab0*/  BSYNC B1 ;  /* 0x0000000000017941 */ /* 0x000fea0003800000 */
.L_x_113:
        /* <DEDUP_REMOVED lines=21> */
.L_x_118:
[----:B------:R-:W-:Y:S01]  /*9c10*/  ISETP.NE.AND P0, PT, R167, RZ, PT ;  /* 0x000000ffa700720c */ /* 0x000fe20003f05270 */
[----:B------:R-:W-:Y:S05]  /*9c20*/  WARPSYNC.ALL ;  /* 0x0000000000007948 */ /* 0x000fea0003800000 */
[----:B------:R-:W-:Y:S01]  /*9c30*/  IMAD.U32 R140, R102, 0x10000, RZ ;  /* 0x00010000668c7824 */ /* 0x000fe200078e00ff */
[----:B------:R-:W-:Y:S01]  /*9c40*/  R2UR UR4, R80 ;  /* 0x00000000500472ca */ /* 0x000fe200000e0000 */
[----:B------:R-:W-:Y:S01]  /*9c50*/  IMAD.U32 R134, R88, 0x10000, RZ ;  /* 0x0001000058867824 */ /* 0x000fe200078e00ff */
[C---:B------:R-:W-:Y:S01]  /*9c60*/  SHF.L.U32 R0, R100.reuse, 0x10, RZ ;  /* 0x0000001064007819 */ /* 0x040fe200000006ff */
[----:B-1----:R-:W-:Y:S01]  /*9c70*/  IMAD.U32 R119, R93, 0x10000, RZ ;  /* 0x000100005d777824 */ /* 0x002fe200078e00ff */
[----:B------:R-:W-:Y:S01]  /*9c80*/  PRMT R3, R100, 0x8880, RZ ;  /* 0x0000888064037816 */ /* 0x000fe200000000ff */
[----:B------:R-:W-:Y:S01]  /*9c90*/  IMAD.U32 R104, R98, 0x10000, RZ ;  /* 0x0001000062687824 */ /* 0x000fe200078e00ff */
[----:B------:R-:W-:Y:S01]  /*9ca0*/  SHF.L.U32 R81, R100, 0x8, RZ ;  /* 0x0000000864517819 */ /* 0x000fe200000006ff */
[----:B------:R-:W-:Y:S01]  /*9cb0*/  IMAD.SHL.U32 R127, R90, 0x100, RZ ;  /* 0x000001005a7f7824 */ /* 0x000fe200078e00ff */
[----:B------:R-:W-:Y:S01]  /*9cc0*/  SHF.R.S32.HI R0, RZ, 0x18, R0 ;  /* 0x00000018ff007819 */ /* 0x000fe20000011400 */
[----:B------:R-:W-:Y:S01]  /*9cd0*/  IMAD.SHL.U32 R112, R95, 0x100, RZ ;  /* 0x000001005f707824 */ /* 0x000fe200078e00ff */
[----:B------:R-:W-:Y:S01]  /*9ce0*/  SHF.R.S32.HI R81, RZ, 0x18, R81 ;  /* 0x00000018ff517819 */ /* 0x000fe20000011451 */
[----:B------:R-:W-:Y:S01]  /*9cf0*/  BSSY.RECONVERGENT B0, `(.L_x_119) ;  /* 0x0000121000007945 */ /* 0x000fe20003800200 */
[----:B------:R-:W-:Y:S01]  /*9d00*/  SHF.R.S32.HI R2, RZ, 0x18, R100 ;  /* 0x00000018ff027819 */ /* 0x000fe20000011464 */
[----:B------:R-:W1:Y:S01]  /*9d10*/  LDTM.x64 R4, tmem[UR4+0xc0] ;  /* 0x0000c004000479ee */ /* 0x000e620008340000 */
[----:B------:R-:W-:Y:S01]  /*9d20*/  NOP ;  /* 0x0000000000007918 */ /* 0x000fe20000000000 */
[----:B------:R-:W-:Y:S02]  /*9d30*/  SHF.R.S32.HI R84, RZ, 0x18, R101 ;  /* 0x00000018ff547819 */ /* 0x000fe40000011465 */
[----:B------:R-:W-:Y:S02]  /*9d40*/  SHF.R.S32.HI R85, RZ, 0x18, R102 ;  /* 0x00000018ff557819 */ /* 0x000fe40000011466 */
[----:B------:R-:W-:Y:S02]  /*9d50*/  SHF.R.S32.HI R86, RZ, 0x18, R103 ;  /* 0x00000018ff567819 */ /* 0x000fe40000011467 */
[----:B------:R-:W-:Y:S02]  /*9d60*/  SHF.R.S32.HI R87, RZ, 0x18, R88 ;  /* 0x00000018ff577819 */ /* 0x000fe40000011458 */
[----:B------:R-:W-:Y:S02]  /*9d70*/  R2UR UR5, R108 ;  /* 0x000000006c0572ca */ /* 0x000fe400000e0000 */
[C---:B------:R-:W-:Y:S02]  /*9d80*/  PRMT R143, R101.reuse, 0x8880, RZ ;  /* 0x00008880658f7816 */ /* 0x040fe400000000ff */
[----:B------:R-:W-:Y:S02]  /*9d90*/  SHF.L.U32 R83, R101, 0x10, RZ ;  /* 0x0000001065537819 */ /* 0x000fe400000006ff */
[----:B------:R-:W-:Y:S02]  /*9da0*/  PRMT R141, R102, 0x8880, RZ ;  /* 0x00008880668d7816 */ /* 0x000fe400000000ff */
[----:B------:R-:W-:Y:S02]  /*9db0*/  SHF.R.S32.HI R83, RZ, 0x18, R83 ;  /* 0x00000018ff537819 */ /* 0x000fe40000011453 */
[C---:B------:R-:W-:Y:S02]  /*9dc0*/  PRMT R138, R103.reuse, 0x8880, RZ ;  /* 0x00008880678a7816 */ /* 0x040fe400000000ff */
[----:B------:R-:W-:Y:S01]  /*9dd0*/  SHF.L.U32 R137, R103, 0x10, RZ ;  /* 0x0000001067897819 */ /* 0x000fe200000006ff */
[----:B------:R-:W-:Y:S01]  /*9de0*/  UIADD3 UR5, UPT, UPT, UR5, 0xb0, URZ ;  /* 0x000000b005057890 */ /* 0x000fe2000fffe0ff */
[----:B-1----:R-:W-:Y:S01]  /*9df0*/  IMAD R4, R78, R4, RZ ;  /* 0x000000044e047224 */ /* 0x002fe200078e02ff */
[----:B------:R-:W-:Y:S01]  /*9e00*/  PRMT R135, R88, 0x8880, RZ ;  /* 0x0000888058877816 */ /* 0x000fe200000000ff */
[C---:B------:R-:W-:Y:S01]  /*9e10*/  IMAD R5, R78.reuse, R5, RZ ;  /* 0x000000054e057224 */ /* 0x040fe200078e02ff */
[----:B------:R-:W-:Y:S01]  /*9e20*/  UPRMT UR5, UR37, 0x654, UR5 ;  /* 0x0000065425057896 */ /* 0x000fe20008000005 */
[----:B------:R-:W-:Y:S01]  /*9e30*/  IMAD R4, R3, R82, R4 ;  /* 0x0000005203047224 */ /* 0x000fe200078e0204 */
[C---:B------:R-:W-:Y:S01]  /*9e40*/  PRMT R132, R89.reuse, 0x8880, RZ ;  /* 0x0000888059847816 */ /* 0x040fe200000000ff */
[----:B------:R-:W-:Y:S01]  /*9e50*/  IMAD R6, R78, R6, RZ ;  /* 0x000000064e067224 */ /* 0x000fe200078e02ff */
[----:B------:R-:W-:Y:S01]  /*9e60*/  SHF.L.U32 R131, R89, 0x10, RZ ;  /* 0x0000001059837819 */ /* 0x000fe200000006ff */
[----:B------:R-:W-:Y:S01]  /*9e70*/  IMAD R5, R0, R82, R5 ;  /* 0x0000005200057224 */ /* 0x000fe200078e0205 */
[----:B------:R-:W-:Y:S01]  /*9e80*/  PRMT R129, R90, 0x8880, RZ ;  /* 0x000088805a817816 */ /* 0x000fe200000000ff */
[----:B------:R-:W-:Y:S01]  /*9e90*/  IMAD R0, R78, R16, RZ ;  /* 0x000000104e007224 */ /* 0x000fe200078e02ff */
[----:B------:R-:W-:Y:S01]  /*9ea0*/  SHF.L.U32 R128, R90, 0x10, RZ ;  /* 0x000000105a807819 */ /* 0x000fe200000006ff */
[C---:B------:R-:W-:Y:S01]  /*9eb0*/  IMAD R7, R78.reuse, R7, RZ ;  /* 0x000000074e077224 */ /* 0x040fe200078e02ff */
[----:B------:R-:W-:Y:S01]  /*9ec0*/  SYNCS.ARRIVE.TRANS64.RED.A1T0 RZ, [UR5], RZ ;  /* 0x000000ffffff79a7 */ /* 0x000fe20008100405 */
[C---:B------:R-:W-:Y:S01]  /*9ed0*/  IMAD R16, R78.reuse, R20, RZ ;  /* 0x000000144e107224 */ /* 0x040fe200078e02ff */
[C---:B------:R-:W-:Y:S01]  /*9ee0*/  PRMT R126, R91.reuse, 0x8880, RZ ;  /* 0x000088805b7e7816 */ /* 0x040fe200000000ff */
[C---:B------:R-:W-:Y:S01]  /*9ef0*/  IMAD R20, R78.reuse, R24, RZ ;  /* 0x000000184e147224 */ /* 0x040fe200078e02ff */
[----:B------:R-:W-:Y:S01]  /*9f00*/  SHF.L.U32 R125, R91, 0x10, RZ ;  /* 0x000000105b7d7819 */ /* 0x000fe200000006ff */
[----:B------:R-:W-:Y:S01]  /*9f10*/  IMAD R6, R81, R82, R6 ;  /* 0x0000005251067224 */ /* 0x000fe200078e0206 */
[----:B------:R-:W-:Y:S01]  /*9f20*/  MOV R81, R143 ;  /* 0x0000008f00517202 */ /* 0x000fe20000000f00 */
[----:B------:R-:W-:Y:S01]  /*9f30*/  IMAD R24, R78, R28, RZ ;  /* 0x0000001c4e187224 */ /* 0x000fe200078e02ff */
[----:B------:R-:W-:Y:S01]  /*9f40*/  PRMT R123, R92, 0x8880, RZ ;  /* 0x000088805c7b7816 */ /* 0x000fe200000000ff */
[----:B------:R-:W-:Y:S01]  /*9f50*/  IMAD R28, R78, R32, RZ ;  /* 0x000000204e1c7224 */ /* 0x000fe200078e02ff */
[----:B------:R-:W-:Y:S01]  /*9f60*/  SHF.L.U32 R122, R92, 0x10, RZ ;  /* 0x000000105c7a7819 */ /* 0x000fe200000006ff */
[----:B------:R-:W-:Y:S01]  /*9f70*/  IMAD R7, R2, R82, R7 ;  /* 0x0000005202077224 */ /* 0x000fe200078e0207 */
[----:B------:R-:W-:Y:S01]  /*9f80*/  PRMT R120, R93, 0x8880, RZ ;  /* 0x000088805d787816 */ /* 0x000fe200000000ff */
[----:B------:R-:W-:Y:S01]  /*9f90*/  IMAD R32, R78, R36, RZ ;  /* 0x000000244e207224 */ /* 0x000fe200078e02ff */
[----:B------:R-:W-:Y:S01]  /*9fa0*/  PRMT R117, R94, 0x8880, RZ ;  /* 0x000088805e757816 */ /* 0x000fe200000000ff */
[----:B------:R-:W-:Y:S01]  /*9fb0*/  IMAD R2, R78, R17, RZ ;  /* 0x000000114e027224 */ /* 0x000fe200078e02ff */
[----:B------:R-:W-:Y:S01]  /*9fc0*/  SHF.L.U32 R116, R94, 0x10, RZ ;  /* 0x000000105e747819 */ /* 0x000fe200000006ff */
[----:B------:R-:W-:Y:S01]  /*9fd0*/  IMAD R36, R78, R40, RZ ;  /* 0x000000284e247224 */ /* 0x000fe200078e02ff */
[----:B------:R-:W-:Y:S01]  /*9fe0*/  SHF.L.U32 R115, R94, 0x8, RZ ;  /* 0x000000085e737819 */ /* 0x000fe200000006ff */
[C---:B------:R-:W-:Y:S01]  /*9ff0*/  IMAD R17, R78.reuse, R21, RZ ;  /* 0x000000154e117224 */ /* 0x040fe200078e02ff */
[C---:B------:R-:W-:Y:S01]  /*a000*/  PRMT R114, R95.reuse, 0x8880, RZ ;  /* 0x000088805f727816 */ /* 0x040fe200000000ff */
[C---:B------:R-:W-:Y:S01]  /*a010*/  IMAD R40, R78.reuse, R44, RZ ;  /* 0x0000002c4e287224 */ /* 0x040fe200078e02ff */
[----:B------:R-:W-:Y:S01]  /*a020*/  SHF.L.U32 R113, R95, 0x10, RZ ;  /* 0x000000105f717819 */ /* 0x000fe200000006ff */
[----:B------:R-:W-:Y:S01]  /*a030*/  IMAD R21, R78, R25, RZ ;  /* 0x000000194e157224 */ /* 0x000fe200078e02ff */
[----:B------:R-:W-:Y:S01]  /*a040*/  PRMT R111, R96, 0x8880, RZ ;  /* 0x00008880606f7816 */ /* 0x000fe200000000ff */
        /* <DEDUP_REMOVED lines=8> */
[C---:B------:R-:W-:Y:S01]  /*a0d0*/  IMAD R52, R78.reuse, R56, RZ ;  /* 0x000000384e347224 */ /* 0x040fe200078e02ff */
[----:B------:R-:W-:Y:S01]  /*a0e0*/  SHF.L.U32 R142, R101, 0x8, RZ ;  /* 0x00000008658e7819 */ /* 0x000fe200000006ff */
[C---:B------:R-:W-:Y:S01]  /*a0f0*/  IMAD R8, R78.reuse, R8, RZ ;  /* 0x000000084e087224 */ /* 0x040fe200078e02ff */
[C---:B------:R-:W-:Y:S01]  /*a100*/  SHF.L.U32 R101, R99.reuse, 0x10, RZ ;  /* 0x0000001063657819 */ /* 0x040fe200000006ff */
[----:B------:R-:W-:Y:S01]  /*a110*/  IMAD R33, R78, R37, RZ ;  /* 0x000000254e217224 */ /* 0x000fe200078e02ff */
[----:B------:R-:W-:Y:S01]  /*a120*/  SHF.L.U32 R139, R102, 0x8, RZ ;  /* 0x00000008668b7819 */ /* 0x000fe200000006ff */
[C---:B------:R-:W-:Y:S01]  /*a130*/  IMAD R56, R78.reuse, R60, RZ ;  /* 0x0000003c4e387224 */ /* 0x040fe200078e02ff */
[----:B------:R-:W-:Y:S01]  /*a140*/  PRMT R102, R99, 0x8880, RZ ;  /* 0x0000888063667816 */ /* 0x000fe200000000ff */
[C---:B------:R-:W-:Y:S01]  /*a150*/  IMAD R37, R78.reuse, R41, RZ ;  /* 0x000000294e257224 */ /* 0x040fe200078e02ff */
[----:B------:R-:W-:Y:S01]  /*a160*/  SHF.L.U32 R136, R103, 0x8, RZ ;  /* 0x0000000867887819 */ /* 0x000fe200000006ff */
[C---:B------:R-:W-:Y:S01]  /*a170*/  IMAD R60, R78.reuse, R64, RZ ;  /* 0x000000404e3c7224 */ /* 0x040fe200078e02ff */
[----:B------:R-:W-:Y:S01]  /*a180*/  I2IP.S8.S32.SAT R64, R7, R6, RZ ;  /* 0x0000000607407239 */ /* 0x000fe200000014ff */
[C---:B------:R-:W-:Y:S01]  /*a190*/  IMAD R9, R78.reuse, R9, RZ ;  /* 0x000000094e097224 */ /* 0x040fe200078e02ff */
[----:B------:R-:W-:Y:S01]  /*a1a0*/  SHF.R.S32.HI R6, RZ, 0x18, R140 ;  /* 0x00000018ff067819 */ /* 0x000fe2000001148c */
[C---:B------:R-:W-:Y:S01]  /*a1b0*/  IMAD R41, R78.reuse, R45, RZ ;  /* 0x0000002d4e297224 */ /* 0x040fe200078e02ff */
[----:B------:R-:W-:Y:S01]  /*a1c0*/  SHF.R.S32.HI R7, RZ, 0x18, R142 ;  /* 0x00000018ff077819 */ /* 0x000fe2000001148e */
[----:B------:R-:W-:Y:S01]  /*a1d0*/  IMAD R45, R78, R49, RZ ;  /* 0x000000314e2d7224 */ /* 0x000fe200078e02ff */
[----:B------:R-:W-:Y:S01]  /*a1e0*/  SHF.L.U32 R133, R88, 0x8, RZ ;  /* 0x0000000858857819 */ /* 0x000fe200000006ff */
[C---:B------:R-:W-:Y:S01]  /*a1f0*/  IMAD R10, R78.reuse, R10, RZ ;  /* 0x0000000a4e0a7224 */ /* 0x040fe200078e02ff */
[----:B------:R-:W-:Y:S01]  /*a200*/  SHF.R.S32.HI R88, RZ, 0x18, R89 ;  /* 0x00000018ff587819 */ /* 0x000fe20000011459 */
[C---:B------:R-:W-:Y:S01]  /*a210*/  IMAD R49, R78.reuse, R53, RZ ;  /* 0x000000354e317224 */ /* 0x040fe200078e02ff */
[----:B------:R-:W-:Y:S01]  /*a220*/  SHF.L.U32 R130, R89, 0x8, RZ ;  /* 0x0000000859827819 */ /* 0x000fe200000006ff */
[-C--:B------:R-:W-:Y:S01]  /*a230*/  IMAD R8, R81, R82.reuse, R8 ;  /* 0x0000005251087224 */ /* 0x080fe200078e0208 */
[----:B------:R-:W-:Y:S01]  /*a240*/  SHF.R.S32.HI R81, RZ, 0x18, R139 ;  /* 0x00000018ff517819 */ /* 0x000fe2000001148b */
[C---:B------:R-:W-:Y:S01]  /*a250*/  IMAD R53, R78.reuse, R57, RZ ;  /* 0x000000394e357224 */ /* 0x040fe200078e02ff */
[----:B------:R-:W-:Y:S01]  /*a260*/  SHF.R.S32.HI R89, RZ, 0x18, R90 ;  /* 0x00000018ff597819 */ /* 0x000fe2000001145a */
[C---:B------:R-:W-:Y:S01]  /*a270*/  IMAD R11, R78.reuse, R11, RZ ;  /* 0x0000000b4e0b7224 */ /* 0x040fe200078e02ff */
[----:B------:R-:W-:Y:S01]  /*a280*/  SHF.R.S32.HI R90, RZ, 0x18, R91 ;  /* 0x00000018ff5a7819 */ /* 0x000fe2000001145b */
[C---:B------:R-:W-:Y:S01]  /*a290*/  IMAD R57, R78.reuse, R61, RZ ;  /* 0x0000003d4e397224 */ /* 0x040fe200078e02ff */
[----:B------:R-:W-:Y:S01]  /*a2a0*/  SHF.L.U32 R124, R91, 0x8, RZ ;  /* 0x000000085b7c7819 */ /* 0x000fe200000006ff */
[----:B------:R-:W-:Y:S01]  /*a2b0*/  IMAD R9, R83, R82, R9 ;  /* 0x0000005253097224 */ /* 0x000fe200078e0209 */
[----:B------:R-:W-:Y:S01]  /*a2c0*/  SHF.R.S32.HI R91, RZ, 0x18, R92 ;  /* 0x00000018ff5b7819 */ /* 0x000fe2000001145c */
[----:B------:R-:W-:Y:S01]  /*a2d0*/  IMAD R61, R78, R65, RZ ;  /* 0x000000414e3d7224 */ /* 0x000fe200078e02ff */
[----:B------:R-:W-:Y:S01]  /*a2e0*/  SHF.L.U32 R121, R92, 0x8, RZ ;  /* 0x000000085c797819 */ /* 0x000fe200000006ff */
[C---:B------:R-:W-:Y:S01]  /*a2f0*/  IMAD R12, R78.reuse, R12, RZ ;  /* 0x0000000c4e0c7224 */ /* 0x040fe200078e02ff */
[----:B------:R-:W-:Y:S01]  /*a300*/  SHF.R.S32.HI R92, RZ, 0x18, R93 ;  /* 0x00000018ff5c7819 */ /* 0x000fe2000001145d */
[----:B------:R-:W-:Y:S01]  /*a310*/  IMAD.MOV.U32 R65, RZ, RZ, R141 ;  /* 0x000000ffff417224 */ /* 0x000fe200078e008d */
[----:B------:R-:W-:Y:S01]  /*a320*/  SHF.L.U32 R118, R93, 0x8, RZ ;  /* 0x000000085d767819 */ /* 0x000fe200000006ff */
[----:B------:R-:W-:Y:S01]  /*a330*/  IMAD R10, R7, R82, R10 ;  /* 0x00000052070a7224 */ /* 0x000fe200078e020a */
[----:B------:R-:W-:Y:S01]  /*a340*/  MOV R7, R138 ;  /* 0x0000008a00077202 */ /* 0x000fe20000000f00 */
[----:B------:R-:W-:Y:S01]  /*a350*/  IMAD R13, R78, R13, RZ ;  /* 0x0000000d4e0d7224 */ /* 0x000fe200078e02ff */
[----:B------:R-:W-:Y:S01]  /*a360*/  SHF.R.S32.HI R93, RZ, 0x18, R94 ;  /* 0x00000018ff5d7819 */ /* 0x000fe2000001145e */
[----:B------:R-:W-:Y:S01]  /*a370*/  IMAD R11, R84, R82, R11 ;  /* 0x00000052540b7224 */ /* 0x000fe200078e020b */
[----:B------:R-:W-:Y:S01]  /*a380*/  I2IP.S8.S32.SAT R84, R5, R4, R64 ;  /* 0x0000000405547239 */ /* 0x000fe20000001440 */
[C---:B------:R-:W-:Y:S01]  /*a390*/  IMAD R14, R78.reuse, R14, RZ ;  /* 0x0000000e4e0e7224 */ /* 0x040fe200078e02ff */
[----:B------:R-:W-:Y:S01]  /*a3a0*/  SHF.R.S32.HI R5, RZ, 0x18, R137 ;  /* 0x00000018ff057819 */ /* 0x000fe20000011489 */
[----:B------:R-:W-:Y:S01]  /*a3b0*/  IMAD R12, R65, R82, R12 ;  /* 0x00000052410c7224 */ /* 0x000fe200078e020c */
[----:B------:R-:W-:Y:S01]  /*a3c0*/  I2IP.S8.S32.SAT R10, R11, R10, RZ ;  /* 0x0000000a0b0a7239 */ /* 0x000fe200000014ff */
[----:B------:R-:W-:Y:S01]  /*a3d0*/  IMAD R15, R78, R15, RZ ;  /* 0x0000000f4e0f7224 */ /* 0x000fe200078e02ff */
[----:B------:R-:W-:Y:S01]  /*a3e0*/  SHF.R.S32.HI R94, RZ, 0x18, R95 ;  /* 0x00000018ff5e7819 */ /* 0x000fe2000001145f */
[-C--:B------:R-:W-:Y:S01]  /*a3f0*/  IMAD R13, R6, R82.reuse, R13 ;  /* 0x00000052060d7224 */ /* 0x080fe200078e020d */
[----:B------:R-:W-:Y:S01]  /*a400*/  SHF.R.S32.HI R6, RZ, 0x18, R134 ;  /* 0x00000018ff067819 */ /* 0x000fe20000011486 */
[-C--:B------:R-:W-:Y:S01]  /*a410*/  IMAD R14, R81, R82.reuse, R14 ;  /* 0x00000052510e7224 */ /* 0x080fe200078e020e */
        /* <DEDUP_REMOVED lines=10> */
[----:B------:R-:W-:Y:S01]  /*a4c0*/  MOV R5, R135 ;  /* 0x0000008700057202 */ /* 0x000fe20000000f00 */
[-C--:B------:R-:W-:Y:S01]  /*a4d0*/  IMAD R3, R4, R82.reuse, R3 ;  /* 0x0000005204037224 */ /* 0x080fe200078e0203 */
[----:B------:R-:W-:Y:S01]  /*a4e0*/  SHF.R.S32.HI R4, RZ, 0x18, R131 ;  /* 0x00000018ff047819 */ /* 0x000fe20000011483 */
[----:B------:R-:W-:Y:S01]  /*a4f0*/  IMAD R19, R86, R82, R19 ;  /* 0x0000005256137224 */ /* 0x000fe200078e0213 */
[----:B------:R-:W-:Y:S01]  /*a500*/  I2IP.S8.S32.SAT R86, R13, R12, R14 ;  /* 0x0000000c0d567239 */ /* 0x000fe2000000140e */
[----:B------:R-:W-:Y:S01]  /*a510*/  IMAD R18, R78, R22, RZ ;  /* 0x000000164e127224 */ /* 0x000fe200078e02ff */
[----:B------:R-:W-:Y:S01]  /*a520*/  SHF.L.U32 R109, R96, 0x8, RZ ;  /* 0x00000008606d7819 */ /* 0x000fe200000006ff */
[----:B------:R-:W-:Y:S01]  /*a530*/  IMAD R16, R5, R82, R16 ;  /* 0x0000005205107224 */ /* 0x000fe200078e0210 */
[----:B------:R-:W-:Y:S01]  /*a540*/  I2IP.S8.S32.SAT R19, R19, R3, RZ ;  /* 0x0000000313137239 */ /* 0x000fe200000014ff */
[----:B------:R-:W-:Y:S01]  /*a550*/  IMAD R23, R78, R23, RZ ;  /* 0x000000174e177224 */ /* 0x000fe200078e02ff */
[----:B------:R-:W-:Y:S01]  /*a560*/  MOV R3, R132 ;  /* 0x0000008400037202 */ /* 0x000fe20000000f00 */
[-C--:B------:R-:W-:Y:S01]  /*a570*/  IMAD R17, R6, R82.reuse, R17 ;  /* 0x0000005206117224 */ /* 0x080fe200078e0211 */
[----:B------:R-:W-:Y:S01]  /*a580*/  MOV R5, R129 ;  /* 0x0000008100057202 */ /* 0x000fe20000000f00 */
[-C--:B------:R-:W-:Y:S01]  /*a590*/  IMAD R18, R7, R82.reuse, R18 ;  /* 0x0000005207127224 */ /* 0x080fe200078e0212 */
[----:B------:R-:W-:Y:S01]  /*a5a0*/  SHF.R.S32.HI R7, RZ, 0x18, R127 ;  /* 0x00000018ff077819 */ /* 0x000fe2000001147f */
[----:B------:R-:W-:Y:S01]  /*a5b0*/  IMAD R23, R87, R82, R23 ;  /* 0x0000005257177224 */ /* 0x000fe200078e0217 */
[----:B------:R-:W-:Y:S01]  /*a5c0*/  I2IP.S8.S32.SAT R87, R2, R0, R19 ;  /* 0x0000000002577239 */ /* 0x000fe20000001413 */
[----:B------:R-:W-:Y:S01]  /*a5d0*/  IMAD R20, R3, R82, R20 ;  /* 0x0000005203147224 */ /* 0x000fe200078e0214 */
[----:B------:R-:W-:Y:S01]  /*a5e0*/  SHF.R.S32.HI R3, RZ, 0x18, R130 ;  /* 0x00000018ff037819 */ /* 0x000fe20000011482 */
[C---:B------:R-:W-:Y:S01]  /*a5f0*/  IMAD R22, R78.reuse, R26, RZ ;  /* 0x0000001a4e167224 */ /* 0x040fe200078e02ff */
[----:B------:R-:W-:Y:S01]  /*a600*/  I2IP.S8.S32.SAT R18, R23, R18, RZ ;  /* 0x0000001217127239 */ /* 0x000fe200000014ff */
[----:B------:R-:W-:Y:S01]  /*a610*/  IMAD R27, R78, R27, RZ ;  /* 0x0000001b4e1b7224 */ /* 0x000fe200078e02ff */
[----:B------:R1:W-:Y:S01]  /*a620*/  STS.128 [R153+UR49+0xa200], R84 ;  /* 0x00a2005499007988 */ /* 0x0003e20008000c31 */
[----:B------:R-:W-:Y:S01]  /*a630*/  IMAD R21, R4, R82, R21 ;  /* 0x0000005204157224 */ /* 0x000fe200078e0215 */
[----:B------:R-:W-:Y:S01]  /*a640*/  I2IP.S8.S32.SAT R16, R17, R16, R18 ;  /* 0x0000001011107239 */ /* 0x000fe20000001412 */
[-C--:B------:R-:W-:Y:S01]  /*a650*/  IMAD R22, R3, R82.reuse, R22 ;  /* 0x0000005203167224 */ /* 0x080fe200078e0216 */
[----:B------:R-:W-:Y:S01]  /*a660*/  SHF.R.S32.HI R0, RZ, 0x18, R128 ;  /* 0x00000018ff007819 */ /* 0x000fe20000011480 */
[----:B------:R-:W-:Y:S01]  /*a670*/  IMAD R27, R88, R82, R27 ;  /* 0x00000052581b7224 */ /* 0x000fe200078e021b */
[----:B------:R-:W-:Y:S01]  /*a680*/  SHF.R.S32.HI R96, RZ, 0x18, R97 ;  /* 0x00000018ff607819 */ /* 0x000fe20000011461 */
[C---:B------:R-:W-:Y:S01]  /*a690*/  IMAD R26, R78.reuse, R30, RZ ;  /* 0x0000001e4e1a7224 */ /* 0x040fe200078e02ff */
[----:B------:R-:W-:Y:S01]  /*a6a0*/  SHF.L.U32 R106, R97, 0x8, RZ ;  /* 0x00000008616a7819 */ /* 0x000fe200000006ff */
[----:B------:R-:W-:Y:S01]  /*a6b0*/  IMAD R24, R5, R82, R24 ;  /* 0x0000005205187224 */ /* 0x000fe200078e0218 */
[----:B------:R-:W-:Y:S01]  /*a6c0*/  I2IP.S8.S32.SAT R17, R27, R22, RZ ;  /* 0x000000161b117239 */ /* 0x000fe200000014ff */
[----:B------:R-:W-:Y:S01]  /*a6d0*/  IMAD R31, R78, R31, RZ ;  /* 0x0000001f4e1f7224 */ /* 0x000fe200078e02ff */
[----:B------:R-:W-:Y:S01]  /*a6e0*/  SHF.R.S32.HI R5, RZ, 0x18, R124 ;  /* 0x00000018ff057819 */ /* 0x000fe2000001147c */
[----:B------:R-:W-:Y:S01]  /*a6f0*/  IMAD R25, R0, R82, R25 ;  /* 0x0000005200197224 */ /* 0x000fe200078e0219 */
[----:B------:R-:W-:Y:S01]  /*a700*/  I2IP.S8.S32.SAT R17, R21, R20, R17 ;  /* 0x0000001415117239 */ /* 0x000fe20000001411 */
[-C--:B------:R-:W-:Y:S01]  /*a710*/  IMAD R26, R7, R82.reuse, R26 ;  /* 0x00000052071a7224 */ /* 0x080fe200078e021a */
[----:B------:R-:W-:Y:S01]  /*a720*/  SHF.R.S32.HI R0, RZ, 0x18, R125 ;  /* 0x00000018ff007819 */ /* 0x000fe2000001147d */
[----:B------:R-:W-:Y:S01]  /*a730*/  IMAD.MOV.U32 R3, RZ, RZ, R126 ;  /* 0x000000ffff037224 */ /* 0x000fe200078e007e */
[----:B------:R-:W-:Y:S01]  /*a740*/  SHF.R.S32.HI R7, RZ, 0x18, R118 ;  /* 0x00000018ff077819 */ /* 0x000fe20000011476 */
[----:B------:R-:W-:Y:S01]  /*a750*/  IMAD R31, R89, R82, R31 ;  /* 0x00000052591f7224 */ /* 0x000fe200078e021f */
[----:B------:R-:W-:Y:S01]  /*a760*/  SHF.R.S32.HI R97, RZ, 0x18, R98 ;  /* 0x00000018ff617819 */ /* 0x000fe20000011462 */
[----:B------:R-:W-:Y:S01]  /*a770*/  IMAD R30, R78, R34, RZ ;  /* 0x000000224e1e7224 */ /* 0x000fe200078e02ff */
[----:B------:R-:W-:Y:S01]  /*a780*/  SHF.L.U32 R103, R98, 0x8, RZ ;  /* 0x0000000862677819 */ /* 0x000fe200000006ff */
[----:B------:R-:W-:Y:S01]  /*a790*/  IMAD R28, R3, R82, R28 ;  /* 0x00000052031c7224 */ /* 0x000fe200078e021c */
[----:B------:R-:W-:Y:S01]  /*a7a0*/  I2IP.S8.S32.SAT R18, R31, R26, RZ ;  /* 0x0000001a1f127239 */ /* 0x000fe200000014ff */
[----:B------:R-:W-:Y:S01]  /*a7b0*/  IMAD R35, R78, R35, RZ ;  /* 0x000000234e237224 */ /* 0x000fe200078e02ff */
[----:B------:R-:W-:Y:S01]  /*a7c0*/  MOV R3, R123 ;  /* 0x0000007b00037202 */ /* 0x000fe20000000f00 */
[----:B------:R-:W-:Y:S01]  /*a7d0*/  IMAD R29, R0, R82, R29 ;  /* 0x00000052001d7224 */ /* 0x000fe200078e021d */
[----:B------:R-:W-:Y:S01]  /*a7e0*/  I2IP.S8.S32.SAT R18, R25, R24, R18 ;  /* 0x0000001819127239 */ /* 0x000fe20000001412 */
[-C--:B------:R-:W-:Y:S01]  /*a7f0*/  IMAD R30, R5, R82.reuse, R30 ;  /* 0x00000052051e7224 */ /* 0x080fe200078e021e */
[----:B------:R-:W-:Y:S01]  /*a800*/  SHF.R.S32.HI R0, RZ, 0x18, R122 ;  /* 0x00000018ff007819 */ /* 0x000fe2000001147a */
[----:B------:R-:W-:Y:S01]  /*a810*/  IMAD R35, R90, R82, R35 ;  /* 0x000000525a237224 */ /* 0x000fe200078e0223 */
[----:B------:R-:W-:Y:S01]  /*a820*/  MOV R5, R120 ;  /* 0x0000007800057202 */ /* 0x000fe20000000f00 */
[----:B------:R-:W-:Y:S01]  /*a830*/  IMAD R32, R3, R82, R32 ;  /* 0x0000005203207224 */ /* 0x000fe200078e0220 */
[----:B------:R-:W-:Y:S01]  /*a840*/  SHF.R.S32.HI R3, RZ, 0x18, R121 ;  /* 0x00000018ff037819 */ /* 0x000fe20000011479 */
[C---:B------:R-:W-:Y:S01]  /*a850*/  IMAD R34, R78.reuse, R38, RZ ;  /* 0x000000264e227224 */ /* 0x040fe200078e02ff */
[----:B------:R-:W-:Y:S01]  /*a860*/  I2IP.S8.S32.SAT R19, R35, R30, RZ ;  /* 0x0000001e23137239 */ /* 0x000fe200000014ff */
[----:B------:R-:W-:Y:S01]  /*a870*/  IMAD R39, R78, R39, RZ ;  /* 0x000000274e277224 */ /* 0x000fe200078e02ff */
[----:B------:R-:W-:Y:S01]  /*a880*/  SHF.R.S32.HI R98, RZ, 0x18, R99 ;  /* 0x00000018ff627819 */ /* 0x000fe20000011463 */
[----:B------:R-:W-:Y:S01]  /*a890*/  IMAD R33, R0, R82, R33 ;  /* 0x0000005200217224 */ /* 0x000fe200078e0221 */
[----:B------:R-:W-:Y:S01]  /*a8a0*/  I2IP.S8.S32.SAT R19, R29, R28, R19 ;  /* 0x0000001c1d137239 */ /* 0x000fe20000001413 */
[-C--:B------:R-:W-:Y:S01]  /*a8b0*/  IMAD R34, R3, R82.reuse, R34 ;  /* 0x0000005203227224 */ /* 0x080fe200078e0222 */
[----:B------:R-:W-:Y:S01]  /*a8c0*/  SHF.R.S32.HI R0, RZ, 0x18, R119 ;  /* 0x00000018ff007819 */ /* 0x000fe20000011477 */
[----:B------:R-:W-:Y:S01]  /*a8d0*/  IMAD R39, R91, R82, R39 ;  /* 0x000000525b277224 */ /* 0x000fe200078e0227 */
[----:B------:R-:W-:Y:S01]  /*a8e0*/  MOV R3, R117 ;  /* 0x0000007500037202 */ /* 0x000fe20000000f00 */
[C---:B------:R-:W-:Y:S01]  /*a8f0*/  IMAD R38, R78.reuse, R42, RZ ;  /* 0x0000002a4e267224 */ /* 0x040fe200078e02ff */
[----:B------:R1:W-:Y:S01]  /*a900*/  STS.128 [R172+0xa200], R16 ;  /* 0x00a20010ac007388 */ /* 0x0003e20000000c00 */
        /* <DEDUP_REMOVED lines=8> */
[-C--:B------:R-:W-:Y:S01]  /*a990*/  IMAD R43, R92, R82.reuse, R43 ;  /* 0x000000525c2b7224 */ /* 0x080fe200078e022b */
[----:B------:R-:W-:Y:S01]  /*a9a0*/  SHF.R.S32.HI R7, RZ, 0x18, R112 ;  /* 0x00000018ff077819 */ /* 0x000fe20000011470 */
[----:B------:R-:W-:Y:S01]  /*a9b0*/  IMAD R40, R3, R82, R40 ;  /* 0x0000005203287224 */ /* 0x000fe200078e0228 */
[----:B------:R-:W-:Y:S01]  /*a9c0*/  SHF.R.S32.HI R3, RZ, 0x18, R115 ;  /* 0x00000018ff037819 */ /* 0x000fe20000011473 */
[C---:B------:R-:W-:Y:S01]  /*a9d0*/  IMAD R42, R78.reuse, R46, RZ ;  /* 0x0000002e4e2a7224 */ /* 0x040fe200078e02ff */
[----:B------:R-:W-:Y:S01]  /*a9e0*/  I2IP.S8.S32.SAT R38, R43, R38, RZ ;  /* 0x000000262b267239 */ /* 0x000fe200000014ff */
[----:B------:R-:W-:Y:S01]  /*a9f0*/  IMAD R47, R78, R47, RZ ;  /* 0x0000002f4e2f7224 */ /* 0x000fe200078e02ff */
[----:B------:R-:W-:Y:S01]  /*aa00*/  SHF.L.U32 R100, R99, 0x8, RZ ;  /* 0x0000000863647819 */ /* 0x000fe200000006ff */
[----:B------:R-:W-:Y:S01]  /*aa10*/  IMAD R41, R0, R82, R41 ;  /* 0x0000005200297224 */ /* 0x000fe200078e0229 */
[----:B------:R-:W-:Y:S01]  /*aa20*/  I2IP.S8.S32.SAT R33, R37, R36, R38 ;  /* 0x0000002425217239 */ /* 0x000fe20000001426 */
[-C--:B------:R-:W-:Y:S01]  /*aa30*/  IMAD R42, R3, R82.reuse, R42 ;  /* 0x00000052032a7224 */ /* 0x080fe200078e022a */
[----:B------:R-:W-:Y:S01]  /*aa40*/  SHF.R.S32.HI R0, RZ, 0x18, R113 ;  /* 0x00000018ff007819 */ /* 0x000fe20000011471 */
[----:B------:R-:W-:Y:S01]  /*aa50*/  IMAD R47, R93, R82, R47 ;  /* 0x000000525d2f7224 */ /* 0x000fe200078e022f */
[----:B------:R-:W-:Y:S01]  /*aa60*/  IADD3 R76, PT, PT, R76, 0x1, RZ ;  /* 0x000000014c4c7810 */ /* 0x000fe20007ffe0ff */
[C---:B------:R-:W-:Y:S02]  /*aa70*/  IMAD R46, R78.reuse, R50, RZ ;  /* 0x000000324e2e7224 */ /* 0x040fe400078e02ff */
        /* <DEDUP_REMOVED lines=8> */
[----:B------:R-:W-:Y:S02]  /*ab00*/  IMAD.MOV.U32 R3, RZ, RZ, R111 ;  /* 0x000000ffff037224 */ /* 0x000fe400078e006f */
[-C--:B------:R-:W-:Y:S02]  /*ab10*/  IMAD R51, R94, R82.reuse, R51 ;  /* 0x000000525e337224 */ /* 0x080fe400078e0233 */
[----:B------:R-:W-:Y:S01]  /*ab20*/  IMAD R48, R3, R82, R48 ;  /* 0x0000005203307224 */ /* 0x000fe200078e0230 */
[----:B------:R-:W-:Y:S01]  /*ab30*/  SHF.R.S32.HI R3, RZ, 0x18, R109 ;  /* 0x00000018ff037819 */ /* 0x000fe2000001146d */
[C---:B------:R-:W-:Y:S01]  /*ab40*/  IMAD R50, R78.reuse, R54, RZ ;  /* 0x000000364e327224 */ /* 0x040fe200078e02ff */
[----:B------:R-:W-:Y:S01]  /*ab50*/  I2IP.S8.S32.SAT R35, R51, R46, RZ ;  /* 0x0000002e33237239 */ /* 0x000fe200000014ff */
[----:B------:R-:W-:Y:S02]  /*ab60*/  IMAD R55, R78, R55, RZ ;  /* 0x000000374e377224 */ /* 0x000fe400078e02ff */
[----:B------:R-:W-:Y:S01]  /*ab70*/  IMAD R49, R0, R82, R49 ;  /* 0x0000005200317224 */ /* 0x000fe200078e0231 */
[----:B------:R-:W-:Y:S01]  /*ab80*/  I2IP.S8.S32.SAT R35, R45, R44, R35 ;  /* 0x0000002c2d237239 */ /* 0x000fe20000001423 */
[-C--:B------:R-:W-:Y:S01]  /*ab90*/  IMAD R50, R3, R82.reuse, R50 ;  /* 0x0000005203327224 */ /* 0x080fe200078e0232 */
[----:B------:R-:W-:Y:S01]  /*aba0*/  SHF.R.S32.HI R0, RZ, 0x18, R107 ;  /* 0x00000018ff007819 */ /* 0x000fe2000001146b */
[----:B------:R-:W-:Y:S01]  /*abb0*/  IMAD R55, R95, R82, R55 ;  /* 0x000000525f377224 */ /* 0x000fe200078e0237 */
[----:B------:R-:W-:Y:S01]  /*abc0*/  SHF.R.S32.HI R3, RZ, 0x18, R106 ;  /* 0x00000018ff037819 */ /* 0x000fe2000001146a */
        /* <DEDUP_REMOVED lines=11> */
[----:B------:R-:W-:Y:S01]  /*ac80*/  SHF.R.S32.HI R3, RZ, 0x18, R103 ;  /* 0x00000018ff037819 */ /* 0x000fe20000011467 */
[----:B------:R-:W-:Y:S02]  /*ac90*/  IMAD R58, R78, R62, RZ ;  /* 0x0000003e4e3a7224 */ /* 0x000fe400078e02ff */
[----:B------:R-:W-:Y:S01]  /*aca0*/  IMAD R56, R5, R82, R56 ;  /* 0x0000005205387224 */ /* 0x000fe200078e0238 */
[----:B------:R-:W-:Y:S01]  /*acb0*/  MOV R5, R102 ;  /* 0x0000006600057202 */ /* 0x000fe20000000f00 */
[----:B------:R-:W-:Y:S01]  /*acc0*/  IMAD R57, R0, R82, R57 ;  /* 0x0000005200397224 */ /* 0x000fe200078e0239 */
[----:B------:R-:W-:Y:S01]  /*acd0*/  SHF.R.S32.HI R0, RZ, 0x18, R101 ;  /* 0x00000018ff007819 */ /* 0x000fe20000011465 */
[C---:B------:R-:W-:Y:S01]  /*ace0*/  IMAD R63, R78.reuse, R63, RZ ;  /* 0x0000003f4e3f7224 */ /* 0x040fe200078e02ff */
[----:B------:R-:W-:Y:S01]  /*acf0*/  I2IP.S8.S32.SAT R54, R59, R54, RZ ;  /* 0x000000363b367239 */ /* 0x000fe200000014ff */
[-C--:B------:R-:W-:Y:S01]  /*ad00*/  IMAD R58, R3, R82.reuse, R58 ;  /* 0x00000052033a7224 */ /* 0x080fe200078e023a */
[----:B------:R-:W-:Y:S01]  /*ad10*/  SHF.R.S32.HI R3, RZ, 0x18, R100 ;  /* 0x00000018ff037819 */ /* 0x000fe20000011464 */
[----:B------:R-:W-:Y:S01]  /*ad20*/  IMAD R63, R97, R82, R63 ;  /* 0x00000052613f7224 */ /* 0x000fe200078e023f */
[----:B------:R-:W-:Y:S01]  /*ad30*/  I2IP.S8.S32.SAT R49, R53, R52, R54 ;  /* 0x0000003435317239 */ /* 0x000fe20000001436 */
        /* <DEDUP_REMOVED lines=28> */
.L_x_120:
[----:B------:R-:W-:Y:S05]  /*af00*/  BSYNC.RECONVERGENT B0 ;  /* 0x0000000000007941 */ /* 0x000fea0003800200 */
.L_x_119:
[----:B------:R-:W-:Y:S01]  /*af10*/  BAR.SYNC.DEFER_BLOCKING 0x1, 0x80 ;  /* 0x0042000000007b1d */ /* 0x000fe20000010000 */
[----:B------:R-:W-:Y:S01]  /*af20*/  ISETP.NE.AND P2, PT, R168, RZ, PT ;  /* 0x000000ffa800720c */ /* 0x000fe20003f45270 */
[----:B------:R-:W-:Y:S01]  /*af30*/  IMAD.IADD R20, R75, 0x1, R150 ;  /* 0x000000014b147824 */ /* 0x000fe200078e0296 */
[----:B------:R-:W-:Y:S01]  /*af40*/  ISETP.NE.AND P0, PT, R169, 0x2, PT ;  /* 0x00000002a900780c */ /* 0x000fe20003f05270 */
[----:B------:R-:W-:Y:S01]  /*af50*/  IMAD.IADD R21, R77, 0x1, R152 ;  /* 0x000000014d157824 */ /* 0x000fe200078e0298 */
[----:B------:R-:W-:Y:S02]  /*af60*/  ISETP.NE.AND P1, PT, R76, 0x2, PT ;  /* 0x000000024c00780c */ /* 0x000fe40003f25270 */
[----:B------:R-:W-:Y:S02]  /*af70*/  SEL R0, RZ, 0x1, P0 ;  /* 0x00000001ff007807 */ /* 0x000fe40000000000 */
[----:B------:R-:W-:Y:S02]  /*af80*/  SEL R3, RZ, 0x1, P1 ;  /* 0x00000001ff037807 */ /* 0x000fe40000800000 */
[----:B------:R-:W-:Y:S02]  /*af90*/  LOP3.LUT R161, R161, R0, RZ, 0x3c, !PT ;  /* 0x00000000a1a17212 */ /* 0x000fe400078e3cff */
[----:B------:R-:W-:Y:S02]  /*afa0*/  LOP3.LUT R162, R162, R3, RZ, 0x3c, !PT ;  /* 0x00000003a2a27212 */ /* 0x000fe400078e3cff */
[----:B------:R-:W-:Y:S02]  /*afb0*/  @P2 R2UR UR36, R158 ;  /* 0x000000009e2422ca */ /* 0x000fe400000e0000 */
[----:B------:R-:W-:Y:S02]  /*afc0*/  SEL R169, R169, RZ, P0 ;  /* 0x000000ffa9a97207 */ /* 0x000fe40000000000 */
[----:B------:R-:W-:Y:S01]  /*afd0*/  SEL R76, R76, RZ, P1 ;  /* 0x000000ff4c4c7207 */ /* 0x000fe20000800000 */
[----:B------:R-:W-:Y:S10]  /*afe0*/  @P2 BRA `(.L_x_121) ;  /* 0xffffff9800a82947 */ /* 0x000ff4000383ffff */
[----:B------:R-:W-:Y:S05]  /*aff0*/  EXIT ;  /* 0x000000000000794d */ /* 0x000fea0003800000 */
.L_x_19:
[----:B--2---:R2:W1:Y:S02]  /*b000*/  SYNCS.PHASECHK.TRANS64.TRYWAIT P0, [R3+URZ+0xd0], R2 ;  /* 0x0000d002030075a7 */ /* 0x00446400080011ff */
[----:B-1----:R-:W-:Y:S05]  /*b010*/  @!P0 NANOSLEEP.SYNCS 0x989680 ;  /* 0x009896800000895d */ /* 0x002fea0003900000 */
[----:B------:R-:W1:Y:S02]  /*b020*/  @!P0 SYNCS.PHASECHK.TRANS64 P0, [R3+URZ+0xd0], R2 ;  /* 0x0000d002030085a7 */ /* 0x000e6400080010ff */
[----:B-1----:R-:W-:Y:S05]  /*b030*/  @!P0 BRA `(.L_x_19) ;  /* 0xfffffffc00f08947 */ /* 0x002fea000383ffff */
[----:B------:R-:W-:Y:S05]  /*b040*/  BRA `(.L_x_122) ;  /* 0xffffff6400507947 */ /* 0x000fea000383ffff */
.L_x_22:
[----:B-1----:R-:W-:-:S07]  /*b050*/  MOV R2, UR33 ;  /* 0x0000002100027c02 */ /* 0x002fce0008000f00 */
.L_x_123:
[----:B-1----:R1:W2:Y:S02]  /*b060*/  SYNCS.PHASECHK.TRANS64.TRYWAIT P0, [R2+URZ+0x18], R5 ;  /* 0x00001805020075a7 */ /* 0x0022a400080011ff */
[----:B--2---:R-:W-:Y:S05]  /*b070*/  @!P0 NANOSLEEP.SYNCS 0x989680 ;  /* 0x009896800000895d */ /* 0x004fea0003900000 */
[----:B------:R-:W2:Y:S02]  /*b080*/  @!P0 SYNCS.PHASECHK.TRANS64 P0, [R2+URZ+0x18], R5 ;  /* 0x00001805020085a7 */ /* 0x000ea400080010ff */
[----:B--2---:R-:W-:Y:S05]  /*b090*/  @!P0 BRA `(.L_x_123) ;  /* 0xfffffffc00f08947 */ /* 0x004fea000383ffff */
[----:B------:R-:W-:Y:S05]  /*b0a0*/  BRA `(.L_x_21) ;  /* 0xffffff6400a07947 */ /* 0x000fea000383ffff */
.L_x_28:
[----:B-1----:R-:W-:-:S07]  /*b0b0*/  MOV R2, UR17 ;  /* 0x0000001100027c02 */ /* 0x002fce0008000f00 */
.L_x_124:
[----:B-1----:R1:W2:Y:S02]  /*b0c0*/  SYNCS.PHASECHK.TRANS64.TRYWAIT P0, [R2+URZ+0x18], R5 ;  /* 0x00001805020075a7 */ /* 0x0022a400080011ff */
[----:B--2---:R-:W-:Y:S05]  /*b0d0*/  @!P0 NANOSLEEP.SYNCS 0x989680 ;  /* 0x009896800000895d */ /* 0x004fea0003900000 */
[----:B------:R-:W2:Y:S02]  /*b0e0*/  @!P0 SYNCS.PHASECHK.TRANS64 P0, [R2+URZ+0x18], R5 ;  /* 0x00001805020085a7 */ /* 0x000ea400080010ff */
[----:B--2---:R-:W-:Y:S05]  /*b0f0*/  @!P0 BRA `(.L_x_124) ;  /* 0xfffffffc00f08947 */ /* 0x004fea000383ffff */
[----:B------:R-:W-:Y:S05]  /*b100*/  BRA `(.L_x_27) ;  /* 0xffffff6800487947 */ /* 0x000fea000383ffff */
.L_x_32:
[----:B-1----:R1:W2:Y:S02]  /*b110*/  SYNCS.PHASECHK.TRANS64.TRYWAIT P0, [R2+URZ+0x80], R3 ;  /* 0x00008003020075a7 */ /* 0x0022a400080011ff */
[----:B--2---:R-:W-:Y:S05]  /*b120*/  @!P0 NANOSLEEP.SYNCS 0x989680 ;  /* 0x009896800000895d */ /* 0x004fea0003900000 */
[----:B------:R-:W2:Y:S02]  /*b130*/  @!P0 SYNCS.PHASECHK.TRANS64 P0, [R2+URZ+0x80], R3 ;  /* 0x00008003020085a7 */ /* 0x000ea400080010ff */
[----:B--2---:R-:W-:Y:S05]  /*b140*/  @!P0 BRA `(.L_x_32) ;  /* 0xfffffffc00f08947 */ /* 0x004fea000383ffff */
[----:B------:R-:W-:Y:S05]  /*b150*/  BRA `(.L_x_125) ;  /* 0xffffff6800d87947 */ /* 0x000fea000383ffff */
.L_x_36:
[----:B----4-:R-:W-:-:S07]  /*b160*/  MOV R0, UR5 ;  /* 0x0000000500007c02 */ /* 0x010fce0008000f00 */
.L_x_126:
[----:B-1----:R1:W2:Y:S02]  /*b170*/  SYNCS.PHASECHK.TRANS64.TRYWAIT P0, [R0+URZ], R3 ;  /* 0x00000003000075a7 */ /* 0x0022a400080011ff */
[----:B--2---:R-:W-:Y:S05]  /*b180*/  @!P0 NANOSLEEP.SYNCS 0x989680 ;  /* 0x009896800000895d */ /* 0x004fea0003900000 */
[----:B------:R-:W2:Y:S02]  /*b190*/  @!P0 SYNCS.PHASECHK.TRANS64 P0, [R0+URZ], R3 ;  /* 0x00000003000085a7 */ /* 0x000ea400080010ff */
[----:B--2---:R-:W-:Y:S05]  /*b1a0*/  @!P0 BRA `(.L_x_126) ;  /* 0xfffffffc00f08947 */ /* 0x004fea000383ffff */
[----:B------:R-:W-:Y:S05]  /*b1b0*/  BRA `(.L_x_127) ;  /* 0xffffff7000487947 */ /* 0x000fea000383ffff */
.L_x_37:
[----:B----4-:R-:W-:-:S07]  /*b1c0*/  MOV R0, UR5 ;  /* 0x0000000500007c02 */ /* 0x010fce0008000f00 */
.L_x_128:
[----:B-1----:R1:W2:Y:S02]  /*b1d0*/  SYNCS.PHASECHK.TRANS64.TRYWAIT P0, [R0+URZ], R3 ;  /* 0x00000003000075a7 */ /* 0x0022a400080011ff */
[----:B--2---:R-:W-:Y:S05]  /*b1e0*/  @!P0 NANOSLEEP.SYNCS 0x989680 ;  /* 0x009896800000895d */ /* 0x004fea0003900000 */
[----:B------:R-:W2:Y:S02]  /*b1f0*/  @!P0 SYNCS.PHASECHK.TRANS64 P0, [R0+URZ], R3 ;  /* 0x00000003000085a7 */ /* 0x000ea400080010ff */
[----:B--2---:R-:W-:Y:S05]  /*b200*/  @!P0 BRA `(.L_x_128) ;  /* 0xfffffffc00f08947 */ /* 0x004fea000383ffff */
[----:B------:R-:W-:Y:S05]  /*b210*/  BRA `(.L_x_129) ;  /* 0xffffff7000547947 */ /* 0x000fea000383ffff */
.L_x_40:
[----:B-1----:R1:W2:Y:S02]  /*b220*/  SYNCS.PHASECHK.TRANS64.TRYWAIT P0, [R0+URZ+0xc0], R5 ;  /* 0x0000c005000075a7 */ /* 0x0022a400080011ff */
[----:B--2---:R-:W-:Y:S05]  /*b230*/  @!P0 NANOSLEEP.SYNCS 0x989680 ;  /* 0x009896800000895d */ /* 0x004fea0003900000 */
[----:B------:R-:W2:Y:S02]  /*b240*/  @!P0 SYNCS.PHASECHK.TRANS64 P0, [R0+URZ+0xc0], R5 ;  /* 0x0000c005000085a7 */ /* 0x000ea400080010ff */
[----:B--2---:R-:W-:Y:S05]  /*b250*/  @!P0 BRA `(.L_x_40) ;  /* 0xfffffffc00f08947 */ /* 0x004fea000383ffff */
[----:B------:R-:W-:Y:S05]  /*b260*/  BRA `(.L_x_130) ;  /* 0xffffff7000b07947 */ /* 0x000fea000383ffff */
.L_x_41:
[----:B------:R-:W-:-:S07]  /*b270*/  MOV R0, UR5 ;  /* 0x0000000500007c02 */ /* 0x000fce0008000f00 */
.L_x_131:
[----:B-1----:R1:W2:Y:S02]  /*b280*/  SYNCS.PHASECHK.TRANS64.TRYWAIT P0, [R0+URZ+0x90], R5 ;  /* 0x00009005000075a7 */ /* 0x0022a400080011ff */
[----:B--2---:R-:W-:Y:S05]  /*b290*/  @!P0 NANOSLEEP.SYNCS 0x989680 ;  /* 0x009896800000895d */ /* 0x004fea0003900000 */
[----:B------:R-:W2:Y:S02]  /*b2a0*/  @!P0 SYNCS.PHASECHK.TRANS64 P0, [R0+URZ+0x90], R5 ;  /* 0x00009005000085a7 */ /* 0x000ea400080010ff */
[----:B--2---:R-:W-:Y:S05]  /*b2b0*/  @!P0 BRA `(.L_x_131) ;  /* 0xfffffffc00f08947 */ /* 0x004fea000383ffff */
[----:B------:R-:W-:Y:S05]  /*b2c0*/  BRA `(.L_x_132) ;  /* 0xffffff7000c07947 */ /* 0x000fea000383ffff */
.L_x_42:
[----:B-1----:R1:W2:Y:S02]  /*b2d0*/  SYNCS.PHASECHK.TRANS64.TRYWAIT P1, [R0+URZ+0x80], R5 ;  /* 0x00008005000075a7 */ /* 0x0022a400080211ff */
[----:B--2---:R-:W-:Y:S05]  /*b2e0*/  @!P1 NANOSLEEP.SYNCS 0x989680 ;  /* 0x009896800000995d */ /* 0x004fea0003900000 */
[----:B------:R-:W2:Y:S02]  /*b2f0*/  @!P1 SYNCS.PHASECHK.TRANS64 P1, [R0+URZ+0x80], R5 ;  /* 0x00008005000095a7 */ /* 0x000ea400080210ff */
[----:B--2---:R-:W-:Y:S05]  /*b300*/  @!P1 BRA `(.L_x_42) ;  /* 0xfffffffc00f09947 */ /* 0x004fea000383ffff */
[----:B------:R-:W-:Y:S05]  /*b310*/  BRA `(.L_x_133) ;  /* 0xffffff7000f07947 */ /* 0x000fea000383ffff */
.L_x_45:
[----:B------:R-:W-:-:S07]  /*b320*/  MOV R0, UR5 ;  /* 0x0000000500007c02 */ /* 0x000fce0008000f00 */
.L_x_134:
[----:B-1----:R1:W2:Y:S02]  /*b330*/  SYNCS.PHASECHK.TRANS64.TRYWAIT P0, [R0+URZ+0x90], R3 ;  /* 0x00009003000075a7 */ /* 0x0022a400080011ff */
[----:B--2---:R-:W-:Y:S05]  /*b340*/  @!P0 NANOSLEEP.SYNCS 0x989680 ;  /* 0x009896800000895d */ /* 0x004fea0003900000 */
[----:B------:R-:W2:Y:S02]  /*b350*/  @!P0 SYNCS.PHASECHK.TRANS64 P0, [R0+URZ+0x90], R3 ;  /* 0x00009003000085a7 */ /* 0x000ea400080010ff */
[----:B--2---:R-:W-:Y:S05]  /*b360*/  @!P0 BRA `(.L_x_134) ;  /* 0xfffffffc00f08947 */ /* 0x004fea000383ffff */
[----:B------:R-:W-:Y:S05]  /*b370*/  BRA `(.L_x_44) ;  /* 0xffffff7400447947 */ /* 0x000fea000383ffff */
.L_x_52:
[----:B-1----:R1:W2:Y:S02]  /*b380*/  SYNCS.PHASECHK.TRANS64.TRYWAIT P1, [R0+URZ+0x80], R5 ;  /* 0x00008005000075a7 */ /* 0x0022a400080211ff */
[----:B--2---:R-:W-:Y:S05]  /*b390*/  @!P1 NANOSLEEP.SYNCS 0x989680 ;  /* 0x009896800000995d */ /* 0x004fea0003900000 */
[----:B------:R-:W2:Y:S02]  /*b3a0*/  @!P1 SYNCS.PHASECHK.TRANS64 P1, [R0+URZ+0x80], R5 ;  /* 0x00008005000095a7 */ /* 0x000ea400080210ff */
[----:B--2---:R-:W-:Y:S05]  /*b3b0*/  @!P1 BRA `(.L_x_52) ;  /* 0xfffffffc00f09947 */ /* 0x004fea000383ffff */
[----:B------:R-:W-:Y:S05]  /*b3c0*/  BRA `(.L_x_135) ;  /* 0xffffff7800b47947 */ /* 0x000fea000383ffff */
.L_x_53:
[----:B------:R-:W-:-:S07]  /*b3d0*/  MOV R3, UR7 ;  /* 0x0000000700037c02 */ /* 0x000fce0008000f00 */
.L_x_136:
[----:B-1----:R1:W2:Y:S02]  /*b3e0*/  SYNCS.PHASECHK.TRANS64.TRYWAIT P0, [R3+URZ+0xb0], R0 ;  /* 0x0000b000030075a7 */ /* 0x0022a400080011ff */
[----:B--2---:R-:W-:Y:S05]  /*b3f0*/  @!P0 NANOSLEEP.SYNCS 0x989680 ;  /* 0x009896800000895d */ /* 0x004fea0003900000 */
[----:B------:R-:W2:Y:S02]  /*b400*/  @!P0 SYNCS.PHASECHK.TRANS64 P0, [R3+URZ+0xb0], R0 ;  /* 0x0000b000030085a7 */ /* 0x000ea400080010ff */
[----:B--2---:R-:W-:Y:S05]  /*b410*/  @!P0 BRA `(.L_x_136) ;  /* 0xfffffffc00f08947 */ /* 0x004fea000383ffff */
[----:B------:R-:W-:Y:S05]  /*b420*/  BRA `(.L_x_137) ;  /* 0xffffff7800ec7947 */ /* 0x000fea000383ffff */
.L_x_56:
[----:B------:R-:W-:Y:S07]  /*b430*/  MOV R0, UR6 ;  /* 0x0000000600007c02 */ /* 0x000fee0008000f00 */
.L_x_138:
[----:B-1----:R1:W2:Y:S02]  /*b440*/  SYNCS.PHASECHK.TRANS64.TRYWAIT P0, [R0+URZ], R3 ;  /* 0x00000003000075a7 */ /* 0x0022a400080011ff */
[----:B--2---:R-:W-:Y:S05]  /*b450*/  @!P0 NANOSLEEP.SYNCS 0x989680 ;  /* 0x009896800000895d */ /* 0x004fea0003900000 */
[----:B------:R-:W2:Y:S02]  /*b460*/  @!P0 SYNCS.PHASECHK.TRANS64 P0, [R0+URZ], R3 ;  /* 0x00000003000085a7 */ /* 0x000ea400080010ff */
[----:B--2---:R-:W-:Y:S05]  /*b470*/  @!P0 BRA `(.L_x_138) ;  /* 0xfffffffc00f08947 */ /* 0x004fea000383ffff */
[----:B------:R-:W-:Y:S05]  /*b480*/  BRA `(.L_x_55) ;  /* 0xffffff7c00087947 */ /* 0x000fea000383ffff */
.L_x_59:
[----:B------:R-:W-:-:S07]  /*b490*/  MOV R0, UR6 ;  /* 0x0000000600007c02 */ /* 0x000fce0008000f00 */
.L_x_139:
[----:B--2---:R2:W4:Y:S02]  /*b4a0*/  SYNCS.PHASECHK.TRANS64.TRYWAIT P0, [R0+URZ], R3 ;  /* 0x00000003000075a7 */ /* 0x00452400080011ff */
[----:B----4-:R-:W-:Y:S05]  /*b4b0*/  @!P0 NANOSLEEP.SYNCS 0x989680 ;  /* 0x009896800000895d */ /* 0x010fea0003900000 */
[----:B------:R-:W4:Y:S02]  /*b4c0*/  @!P0 SYNCS.PHASECHK.TRANS64 P0, [R0+URZ], R3 ;  /* 0x00000003000085a7 */ /* 0x000f2400080010ff */
[----:B----4-:R-:W-:Y:S05]  /*b4d0*/  @!P0 BRA `(.L_x_139) ;  /* 0xfffffffc00f08947 */ /* 0x010fea000383ffff */
[----:B------:R-:W-:Y:S05]  /*b4e0*/  BRA `(.L_x_140) ;  /* 0xffffff7c00e47947 */ /* 0x000fea000383ffff */
.L_x_60:
[----:B------:R-:W-:-:S07]  /*b4f0*/  MOV R0, UR7 ;  /* 0x0000000700007c02 */ /* 0x000fce0008000f00 */
.L_x_141:
[----:B-1----:R1:W2:Y:S02]  /*b500*/  SYNCS.PHASECHK.TRANS64.TRYWAIT P0, [R0+URZ], R3 ;  /* 0x00000003000075a7 */ /* 0x0022a400080011ff */
[----:B--2---:R-:W-:Y:S05]  /*b510*/  @!P0 NANOSLEEP.SYNCS 0x989680 ;  /* 0x009896800000895d */ /* 0x004fea0003900000 */
[----:B------:R-:W2:Y:S02]  /*b520*/  @!P0 SYNCS.PHASECHK.TRANS64 P0, [R0+URZ], R3 ;  /* 0x00000003000085a7 */ /* 0x000ea400080010ff */
[----:B--2---:R-:W-:Y:S05]  /*b530*/  @!P0 BRA `(.L_x_141) ;  /* 0xfffffffc00f08947 */ /* 0x004fea000383ffff */
[----:B------:R-:W-:Y:S05]  /*b540*/  BRA `(.L_x_142) ;  /* 0xffffff7c00f07947 */ /* 0x000fea000383ffff */
.L_x_65:
[----:B--2---:R2:W3:Y:S02]  /*b550*/  SYNCS.PHASECHK.TRANS64.TRYWAIT P0, [R0+URZ+0x80], R3 ;  /* 0x00008003000075a7 */ /* 0x0044e400080011ff */
[----:B---3--:R-:W-:Y:S05]  /*b560*/  @!P0 NANOSLEEP.SYNCS 0x989680 ;  /* 0x009896800000895d */ /* 0x008fea0003900000 */
[----:B------:R-:W3:Y:S02]  /*b570*/  @!P0 SYNCS.PHASECHK.TRANS64 P0, [R0+URZ+0x80], R3 ;  /* 0x00008003000085a7 */ /* 0x000ee400080010ff */
[----:B---3--:R-:W-:Y:S05]  /*b580*/  @!P0 BRA `(.L_x_65) ;  /* 0xfffffffc00f08947 */ /* 0x008fea000383ffff */
[----:B------:R-:W-:Y:S05]  /*b590*/  BRA `(.L_x_143) ;  /* 0xffffff8000fc7947 */ /* 0x000fea000383ffff */
.L_x_68:
[----:B------:R-:W-:Y:S07]  /*b5a0*/  MOV R0, UR7 ;  /* 0x0000000700007c02 */ /* 0x000fee0008000f00 */
.L_x_144:
[----:B--2---:R2:W3:Y:S02]  /*b5b0*/  SYNCS.PHASECHK.TRANS64.TRYWAIT P0, [R0+URZ+0x78], R3 ;  /* 0x00007803000075a7 */ /* 0x0044e400080011ff */
[----:B---3--:R-:W-:Y:S05]  /*b5c0*/  @!P0 NANOSLEEP.SYNCS 0x989680 ;  /* 0x009896800000895d */ /* 0x008fea0003900000 */
[----:B------:R-:W3:Y:S02]  /*b5d0*/  @!P0 SYNCS.PHASECHK.TRANS64 P0, [R0+URZ+0x78], R3 ;  /* 0x00007803000085a7 */ /* 0x000ee400080010ff */
[----:B---3--:R-:W-:Y:S05]  /*b5e0*/  @!P0 BRA `(.L_x_144) ;  /* 0xfffffffc00f08947 */ /* 0x008fea000383ffff */
[----:B------:R-:W-:Y:S05]  /*b5f0*/  BRA `(.L_x_67) ;  /* 0xffffff8400dc7947 */ /* 0x000fea000383ffff */
.L_x_71:
[----:B------:R-:W-:Y:S07]  /*b600*/  MOV R3, UR7 ;  /* 0x0000000700037c02 */ /* 0x000fee0008000f00 */
.L_x_145:
[----:B-1----:R1:W2:Y:S02]  /*b610*/  SYNCS.PHASECHK.TRANS64.TRYWAIT P0, [R3+URZ+0x50], R12 ;  /* 0x0000500c030075a7 */ /* 0x0022a400080011ff */
[----:B--2---:R-:W-:Y:S05]  /*b620*/  @!P0 NANOSLEEP.SYNCS 0x989680 ;  /* 0x009896800000895d */ /* 0x004fea0003900000 */
[----:B------:R-:W2:Y:S02]  /*b630*/  @!P0 SYNCS.PHASECHK.TRANS64 P0, [R3+URZ+0x50], R12 ;  /* 0x0000500c030085a7 */ /* 0x000ea400080010ff */
[----:B--2---:R-:W-:Y:S05]  /*b640*/  @!P0 BRA `(.L_x_145) ;  /* 0xfffffffc00f08947 */ /* 0x004fea000383ffff */
[----:B------:R-:W-:Y:S05]  /*b650*/  BRA `(.L_x_146) ;  /* 0xffffff8800547947 */ /* 0x000fea000383ffff */
.L_x_72:
[----:B-1----:R-:W-:Y:S07]  /*b660*/  MOV R3, UR7 ;  /* 0x0000000700037c02 */ /* 0x002fee0008000f00 */
.L_x_147:
[----:B-1----:R1:W2:Y:S02]  /*b670*/  SYNCS.PHASECHK.TRANS64.TRYWAIT P0, [R3+URZ+0x58], R12 ;  /* 0x0000580c030075a7 */ /* 0x0022a400080011ff */
[----:B--2---:R-:W-:Y:S05]  /*b680*/  @!P0 NANOSLEEP.SYNCS 0x989680 ;  /* 0x009896800000895d */ /* 0x004fea0003900000 */
[----:B------:R-:W2:Y:S02]  /*b690*/  @!P0 SYNCS.PHASECHK.TRANS64 P0, [R3+URZ+0x58], R12 ;  /* 0x0000580c030085a7 */ /* 0x000ea400080010ff */
[----:B--2---:R-:W-:Y:S05]  /*b6a0*/  @!P0 BRA `(.L_x_147) ;  /* 0xfffffffc00f08947 */ /* 0x004fea000383ffff */
[----:B------:R-:W-:Y:S05]  /*b6b0*/  BRA `(.L_x_148) ;  /* 0xffffff8800907947 */ /* 0x000fea000383ffff */
.L_x_73:
[----:B-1----:R-:W-:Y:S07]  /*b6c0*/  MOV R3, UR7 ;  /* 0x0000000700037c02 */ /* 0x002fee0008000f00 */
.L_x_149:
[----:B-1----:R1:W2:Y:S02]  /*b6d0*/  SYNCS.PHASECHK.TRANS64.TRYWAIT P0, [R3+URZ+0x60], R12 ;  /* 0x0000600c030075a7 */ /* 0x0022a400080011ff */
[----:B--2---:R-:W-:Y:S05]  /*b6e0*/  @!P0 NANOSLEEP.SYNCS 0x989680 ;  /* 0x009896800000895d */ /* 0x004fea0003900000 */
[----:B------:R-:W2:Y:S02]  /*b6f0*/  @!P0 SYNCS.PHASECHK.TRANS64 P0, [R3+URZ+0x60], R12 ;  /* 0x0000600c030085a7 */ /* 0x000ea400080010ff */
[----:B--2---:R-:W-:Y:S05]  /*b700*/  @!P0 BRA `(.L_x_149) ;  /* 0xfffffffc00f08947 */ /* 0x004fea000383ffff */
[----:B------:R-:W-:Y:S05]  /*b710*/  BRA `(.L_x_150) ;  /* 0xffffff8800d87947 */ /* 0x000fea000383ffff */
.L_x_74:
[----:B------:R-:W-:Y:S07]  /*b720*/  MOV R3, UR7 ;  /* 0x0000000700037c02 */ /* 0x000fee0008000f00 */
.L_x_151:
[----:B-1----:R1:W2:Y:S02]  /*b730*/  SYNCS.PHASECHK.TRANS64.TRYWAIT P0, [R3+URZ+0x68], R12 ;  /* 0x0000680c030075a7 */ /* 0x0022a400080011ff */
[----:B--2---:R-:W-:Y:S05]  /*b740*/  @!P0 NANOSLEEP.SYNCS 0x989680 ;  /* 0x009896800000895d */ /* 0x004fea0003900000 */
[----:B------:R-:W2:Y:S02]  /*b750*/  @!P0 SYNCS.PHASECHK.TRANS64 P0, [R3+URZ+0x68], R12 ;  /* 0x0000680c030085a7 */ /* 0x000ea400080010ff */
[----:B--2---:R-:W-:Y:S05]  /*b760*/  @!P0 BRA `(.L_x_151) ;  /* 0xfffffffc00f08947 */ /* 0x004fea000383ffff */
[----:B------:R-:W-:Y:S05]  /*b770*/  BRA `(.L_x_152) ;  /* 0xffffff8c00607947 */ /* 0x000fea000383ffff */
.L_x_76:
[----:B------:R-:W-:-:S07]  /*b780*/  MOV R0, UR7 ;  /* 0x0000000700007c02 */ /* 0x000fce0008000f00 */
.L_x_153:
[----:B-1----:R1:W3:Y:S02]  /*b790*/  SYNCS.PHASECHK.TRANS64.TRYWAIT P0, [R0+URZ+0x50], R3 ;  /* 0x00005003000075a7 */ /* 0x0022e400080011ff */
[----:B---3--:R-:W-:Y:S05]  /*b7a0*/  @!P0 NANOSLEEP.SYNCS 0x989680 ;  /* 0x009896800000895d */ /* 0x008fea0003900000 */
[----:B------:R-:W3:Y:S02]  /*b7b0*/  @!P0 SYNCS.PHASECHK.TRANS64 P0, [R0+URZ+0x50], R3 ;  /* 0x00005003000085a7 */ /* 0x000ee400080010ff */
[----:B---3--:R-:W-:Y:S05]  /*b7c0*/  @!P0 BRA `(.L_x_153) ;  /* 0xfffffffc00f08947 */ /* 0x008fea000383ffff */
[----:B------:R-:W-:Y:S05]  /*b7d0*/  BRA `(.L_x_154) ;  /* 0xffffff8c00d07947 */ /* 0x000fea000383ffff */
.L_x_77:
[----:B-1----:R-:W-:-:S07]  /*b7e0*/  MOV R0, UR7 ;  /* 0x0000000700007c02 */ /* 0x002fce0008000f00 */
.L_x_155:
[----:B-1----:R1:W3:Y:S02]  /*b7f0*/  SYNCS.PHASECHK.TRANS64.TRYWAIT P0, [R0+URZ+0x58], R3 ;  /* 0x00005803000075a7 */ /* 0x0022e400080011ff */
[----:B---3--:R-:W-:Y:S05]  /*b800*/  @!P0 NANOSLEEP.SYNCS 0x989680 ;  /* 0x009896800000895d */ /* 0x008fea0003900000 */
[----:B------:R-:W3:Y:S02]  /*b810*/  @!P0 SYNCS.PHASECHK.TRANS64 P0, [R0+URZ+0x58], R3 ;  /* 0x00005803000085a7 */ /* 0x000ee400080010ff */
[----:B---3--:R-:W-:Y:S05]  /*b820*/  @!P0 BRA `(.L_x_155) ;  /* 0xfffffffc00f08947 */ /* 0x008fea000383ffff */
[----:B------:R-:W-:Y:S05]  /*b830*/  BRA `(.L_x_156) ;  /* 0xffffff8c00c07947 */ /* 0x000fea000383ffff */
.L_x_78:
[----:B-1----:R-:W-:-:S07]  /*b840*/  MOV R0, UR7 ;  /* 0x0000000700007c02 */ /* 0x002fce0008000f00 */
.L_x_157:
[----:B-1----:R1:W3:Y:S02]  /*b850*/  SYNCS.PHASECHK.TRANS64.TRYWAIT P0, [R0+URZ+0x60], R3 ;  /* 0x00006003000075a7 */ /* 0x0022e400080011ff */
[----:B---3--:R-:W-:Y:S05]  /*b860*/  @!P0 NANOSLEEP.SYNCS 0x989680 ;  /* 0x009896800000895d */ /* 0x008fea0003900000 */
[----:B------:R-:W3:Y:S02]  /*b870*/  @!P0 SYNCS.PHASECHK.TRANS64 P0, [R0+URZ+0x60], R3 ;  /* 0x00006003000085a7 */ /* 0x000ee400080010ff */
[----:B---3--:R-:W-:Y:S05]  /*b880*/  @!P0 BRA `(.L_x_157) ;  /* 0xfffffffc00f08947 */ /* 0x008fea000383ffff */
[----:B------:R-:W-:Y:S05]  /*b890*/  BRA `(.L_x_158) ;  /* 0xffffff8c00b07947 */ /* 0x000fea000383ffff */
.L_x_80:
[----:B--2---:R2:W4:Y:S02]  /*b8a0*/  SYNCS.PHASECHK.TRANS64.TRYWAIT P0, [R0+URZ+0x80], R3 ;  /* 0x00008003000075a7 */ /* 0x00452400080011ff */
[----:B----4-:R-:W-:Y:S05]  /*b8b0*/  @!P0 NANOSLEEP.SYNCS 0x989680 ;  /* 0x009896800000895d */ /* 0x010fea0003900000 */
[----:B------:R-:W4:Y:S02]  /*b8c0*/  @!P0 SYNCS.PHASECHK.TRANS64 P0, [R0+URZ+0x80], R3 ;  /* 0x00008003000085a7 */ /* 0x000f2400080010ff */
[----:B----4-:R-:W-:Y:S05]  /*b8d0*/  @!P0 BRA `(.L_x_80) ;  /* 0xfffffffc00f08947 */ /* 0x010fea000383ffff */
[----:B------:R-:W-:Y:S05]  /*b8e0*/  BRA `(.L_x_159) ;  /* 0xffffff90007c7947 */ /* 0x000fea000383ffff */
.L_x_91:
[----:B-1----:R1:W3:Y:S02]  /*b8f0*/  SYNCS.PHASECHK.TRANS64.TRYWAIT P1, [R3+URZ+0x30], R0 ;  /* 0x00003000030075a7 */ /* 0x0022e400080211ff */
[----:B---3--:R-:W-:Y:S05]  /*b900*/  @!P1 NANOSLEEP.SYNCS 0x989680 ;  /* 0x009896800000995d */ /* 0x008fea0003900000 */
[----:B------:R-:W3:Y:S02]  /*b910*/  @!P1 SYNCS.PHASECHK.TRANS64 P1, [R3+URZ+0x30], R0 ;  /* 0x00003000030095a7 */ /* 0x000ee400080210ff */
[----:B---3--:R-:W-:Y:S05]  /*b920*/  @!P1 BRA `(.L_x_91) ;  /* 0xfffffffc00f09947 */ /* 0x008fea000383ffff */
[----:B------:R-:W-:Y:S05]  /*b930*/  BRA `(.L_x_90) ;  /* 0xffffff9c00a47947 */ /* 0x000fea000383ffff */
.L_x_93:
[----:B---3--:R3:W4:Y:S02]  /*b940*/  SYNCS.PHASECHK.TRANS64.TRYWAIT P0, [R108+URZ+0xa0], R5 ;  /* 0x0000a0056c0075a7 */ /* 0x00872400080011ff */
[----:B----4-:R-:W-:Y:S05]  /*b950*/  @!P0 NANOSLEEP.SYNCS 0x989680 ;  /* 0x009896800000895d */ /* 0x010fea0003900000 */
[----:B------:R-:W4:Y:S02]  /*b960*/  @!P0 SYNCS.PHASECHK.TRANS64 P0, [R108+URZ+0xa0], R5 ;  /* 0x0000a0056c0085a7 */ /* 0x000f2400080010ff */
[----:B----4-:R-:W-:Y:S05]  /*b970*/  @!P0 BRA `(.L_x_93) ;  /* 0xfffffffc00f08947 */ /* 0x010fea000383ffff */
[----:B------:R-:W-:Y:S05]  /*b980*/  BRA `(.L_x_92) ;  /* 0xffffffa000007947 */ /* 0x000fea000383ffff */
.L_x_101:
[----:B--2---:R2:W3:Y:S02]  /*b990*/  SYNCS.PHASECHK.TRANS64.TRYWAIT P0, [R118+URZ+0x30], R3 ;  /* 0x00003003760075a7 */ /* 0x0044e400080011ff */
[----:B---3--:R-:W-:Y:S05]  /*b9a0*/  @!P0 NANOSLEEP.SYNCS 0x989680 ;  /* 0x009896800000895d */ /* 0x008fea0003900000 */
[----:B------:R-:W3:Y:S02]  /*b9b0*/  @!P0 SYNCS.PHASECHK.TRANS64 P0, [R118+URZ+0x30], R3 ;  /* 0x00003003760085a7 */ /* 0x000ee400080010ff */
[----:B---3--:R-:W-:Y:S05]  /*b9c0*/  @!P0 BRA `(.L_x_101) ;  /* 0xfffffffc00f08947 */ /* 0x008fea000383ffff */
[----:B------:R-:W-:Y:S05]  /*b9d0*/  BRA `(.L_x_100) ;  /* 0xffffffb400047947 */ /* 0x000fea000383ffff */
.L_x_109:
[----:B--2---:R2:W3:Y:S02]  /*b9e0*/  SYNCS.PHASECHK.TRANS64.TRYWAIT P0, [R0+URZ+0x30], R7 ;  /* 0x00003007000075a7 */ /* 0x0044e400080011ff */
[----:B---3--:R-:W-:Y:S05]  /*b9f0*/  @!P0 NANOSLEEP.SYNCS 0x989680 ;  /* 0x009896800000895d */ /* 0x008fea0003900000 */
[----:B------:R-:W3:Y:S02]  /*ba00*/  @!P0 SYNCS.PHASECHK.TRANS64 P0, [R0+URZ+0x30], R7 ;  /* 0x00003007000085a7 */ /* 0x000ee400080010ff */
[----:B---3--:R-:W-:Y:S05]  /*ba10*/  @!P0 BRA `(.L_x_109) ;  /* 0xfffffffc00f08947 */ /* 0x008fea000383ffff */
[----:B------:R-:W-:Y:S05]  /*ba20*/  BRA `(.L_x_108) ;  /* 0xffffffc800587947 */ /* 0x000fea000383ffff */
.L_x_117:
[----:B--2---:R2:W3:Y:S02]  /*ba30*/  SYNCS.PHASECHK.TRANS64.TRYWAIT P0, [R0+URZ+0x30], R5 ;  /* 0x00003005000075a7 */ /* 0x0044e400080011ff */
[----:B---3--:R-:W-:Y:S05]  /*ba40*/  @!P0 NANOSLEEP.SYNCS 0x989680 ;  /* 0x009896800000895d */ /* 0x008fea0003900000 */
[----:B------:R-:W3:Y:S02]  /*ba50*/  @!P0 SYNCS.PHASECHK.TRANS64 P0, [R0+URZ+0x30], R5 ;  /* 0x00003005000085a7 */ /* 0x000ee400080010ff */
[----:B---3--:R-:W-:Y:S05]  /*ba60*/  @!P0 BRA `(.L_x_117) ;  /* 0xfffffffc00f08947 */ /* 0x008fea000383ffff */
[----:B------:R-:W-:Y:S05]  /*ba70*/  BRA `(.L_x_116) ;  /* 0xffffffdc00b87947 */ /* 0x000fea000383ffff */
        .weak           $__internal_0_$__cuda_sm10x_tcgen05_guardrail_trap_col_being_dealloced_not_returned_by_alloc
        .type           $__internal_0_$__cuda_sm10x_tcgen05_guardrail_trap_col_being_dealloced_not_returned_by_alloc,@function
        .size           $__internal_0_$__cuda_sm10x_tcgen05_guardrail_trap_col_being_dealloced_not_returned_by_alloc,($__internal_1_$__cuda_sm10x_tcgen05_guardrail_trap_phase_invalid_during_alloc - $__internal_0_$__cuda_sm10x_tcgen05_guardrail_trap_col_being_dealloced_not_returned_by_alloc)
$__internal_0_$__cuda_sm10x_tcgen05_guardrail_trap_col_being_dealloced_not_returned_by_alloc:
[----:B------:R-:W-:Y:S05]  /*ba80*/  BPT.TRAP 0x1 ;  /* 0x000000040000795c */ /* 0x000fea0000300000 */
[----:B------:R-:W-:-:S04]  /*ba90*/  HFMA2 R3, -RZ, RZ, 0, 0 ;  /* 0x00000000ff037431 */ /* 0x000fc800000001ff */
[----:B------:R-:W-:Y:S05]  /*baa0*/  RET.REL.NODEC R2 `(_ZN7cutlass13device_kernelINS_4gemm6kernel13GemmUniversalIN4cute5tupleIJiiiiEEENS1_10collective13CollectiveMmaINS1_35MainloopSm100TmaUmmaWarpSpecializedILi3ELi2ELi2ENS5_IJNS4_1CILi1EEESB_SB_EEEEENS5_IJNSA_ILi128EEENSA_ILi256EEESE_EEEaNS5_IJlSB_lEEEaSH_NS4_8TiledMMAINS4_8MMA_AtomIJNS4_15SM100_MMA_S8_SSIaaiLi128ELi256ELNS4_4UMMA5MajorE0ELSM_0ELNSL_8SaturateE0EEEEEENS4_6LayoutISC_NS5_IJNSA_ILi0EEESR_SR_EEEEENS5_IJNS4_10UnderscoreESU_SU_EEEEENS4_13SM90_TMA_LOADENS4_14ComposedLayoutINS4_7SwizzleILi3ELi4ELi3EEENS4_18smem_ptr_flag_bitsILi8EEENSQ_INS5_IJNSA_ILi8EEESE_EEENS5_IJSE_SB_EEEEEEEvNS4_8identityESX_S17_vS18_EENS_8epilogue10collective18CollectiveEpilogueINS1A_23Sm100TmaWarpSpecializedILi4ELi2ELi64ELb0ELb0EEEJSG_NS5_IJNSQ_ISE_SB_EENSQ_INSA_ILi64EEESB_EEEEEaSH_aSH_NS1A_6fusion15FusionCallbacksIS1E_NS1J_17LinearCombinationIaiaiLNS_15FloatRoundStyleE2EEESG_S1I_JEEENS4_5SM1004TMEM4LOAD26SM100_TMEM_LOAD_32dp32b64xESX_NSY_INSZ_ILi2ELi4ELi3EEES12_NSQ_INS5_IJS13_S1G_EEENS5_IJS1G_SB_EEEEEEENS4_39AutoVectorizingCopyWithAssumedAlignmentILi128EEENS4_14SM90_TMA_STOREES1X_S1Z_S1Z_EEEvvEEEEvNT_6ParamsE) ;  /* 0xffffff4402547950 */ /* 0x000fea0003c3ffff */
        .weak           $__internal_1_$__cuda_sm10x_tcgen05_guardrail_trap_phase_invalid_during_alloc
        .type           $__internal_1_$__cuda_sm10x_tcgen05_guardrail_trap_phase_invalid_during_alloc,@function
        .size           $__internal_1_$__cuda_sm10x_tcgen05_guardrail_trap_phase_invalid_during_alloc,($__internal_2_$__cuda_sm10x_tcgen05_guardrail_trap_unallocated_columns_being_dealloced - $__internal_1_$__cuda_sm10x_tcgen05_guardrail_trap_phase_invalid_during_alloc)
$__internal_1_$__cuda_sm10x_tcgen05_guardrail_trap_phase_invalid_during_alloc:
[----:B------:R-:W-:Y:S05]  /*bab0*/  BPT.TRAP 0x1 ;  /* 0x000000040000795c */ /* 0x000fea0000300000 */
[----:B------:R-:W-:-:S04]  /*bac0*/  MOV R3, 0x0 ;  /* 0x0000000000037802 */ /* 0x000fc80000000f00 */
[----:B------:R-:W-:Y:S05]  /*bad0*/  RET.REL.NODEC R2 `(_ZN7cutlass13device_kernelINS_4gemm6kernel13GemmUniversalIN4cute5tupleIJiiiiEEENS1_10collective13CollectiveMmaINS1_35MainloopSm100TmaUmmaWarpSpecializedILi3ELi2ELi2ENS5_IJNS4_1CILi1EEESB_SB_EEEEENS5_IJNSA_ILi128EEENSA_ILi256EEESE_EEEaNS5_IJlSB_lEEEaSH_NS4_8TiledMMAINS4_8MMA_AtomIJNS4_15SM100_MMA_S8_SSIaaiLi128ELi256ELNS4_4UMMA5MajorE0ELSM_0ELNSL_8SaturateE0EEEEEENS4_6LayoutISC_NS5_IJNSA_ILi0EEESR_SR_EEEEENS5_IJNS4_10UnderscoreESU_SU_EEEEENS4_13SM90_TMA_LOADENS4_14ComposedLayoutINS4_7SwizzleILi3ELi4ELi3EEENS4_18smem_ptr_flag_bitsILi8EEENSQ_INS5_IJNSA_ILi8EEESE_EEENS5_IJSE_SB_EEEEEEEvNS4_8identityESX_S17_vS18_EENS_8epilogue10collective18CollectiveEpilogueINS1A_23Sm100TmaWarpSpecializedILi4ELi2ELi64ELb0ELb0EEEJSG_NS5_IJNSQ_ISE_SB_EENSQ_INSA_ILi64EEESB_EEEEEaSH_aSH_NS1A_6fusion15FusionCallbacksIS1E_NS1J_17LinearCombinationIaiaiLNS_15FloatRoundStyleE2EEESG_S1I_JEEENS4_5SM1004TMEM4LOAD26SM100_TMEM_LOAD_32dp32b64xESX_NSY_INSZ_ILi2ELi4ELi3EEES12_NSQ_INS5_IJS13_S1G_EEENS5_IJS1G_SB_EEEEEEENS4_39AutoVectorizingCopyWithAssumedAlignmentILi128EEENS4_14SM90_TMA_STOREES1X_S1Z_S1Z_EEEvvEEEEvNT_6ParamsE) ;  /* 0xffffff4402487950 */ /* 0x000fea0003c3ffff */
        .weak           $__internal_2_$__cuda_sm10x_tcgen05_guardrail_trap_unallocated_columns_being_dealloced
        .type           $__internal_2_$__cuda_sm10x_tcgen05_guardrail_trap_unallocated_columns_being_dealloced,@function
        .size           $__internal_2_$__cuda_sm10x_tcgen05_guardrail_trap_unallocated_columns_being_dealloced,(.L_x_161 - $__internal_2_$__cuda_sm10x_tcgen05_guardrail_trap_unallocated_columns_being_dealloced)
$__internal_2_$__cuda_sm10x_tcgen05_guardrail_trap_unallocated_columns_being_dealloced:
[----:B------:R-:W-:Y:S05]  /*bae0*/  BPT.TRAP 0x1 ;  /* 0x000000040000795c */ /* 0x000fea0000300000 */
[----:B------:R-:W-:-:S04]  /*baf0*/  HFMA2 R3, -RZ, RZ, 0, 0 ;  /* 0x00000000ff037431 */ /* 0x000fc800000001ff */
[----:B------:R-:W-:Y:S05]  /*bb00*/  RET.REL.NODEC R2 `(_ZN7cutlass13device_kernelINS_4gemm6kernel13GemmUniversalIN4cute5tupleIJiiiiEEENS1_10collective13CollectiveMmaINS1_35MainloopSm100TmaUmmaWarpSpecializedILi3ELi2ELi2ENS5_IJNS4_1CILi1EEESB_SB_EEEEENS5_IJNSA_ILi128EEENSA_ILi256EEESE_EEEaNS5_IJlSB_lEEEaSH_NS4_8TiledMMAINS4_8MMA_AtomIJNS4_15SM100_MMA_S8_SSIaaiLi128ELi256ELNS4_4UMMA5MajorE0ELSM_0ELNSL_8SaturateE0EEEEEENS4_6LayoutISC_NS5_IJNSA_ILi0EEESR_SR_EEEEENS5_IJNS4_10UnderscoreESU_SU_EEEEENS4_13SM90_TMA_LOADENS4_14ComposedLayoutINS4_7SwizzleILi3ELi4ELi3EEENS4_18smem_ptr_flag_bitsILi8EEENSQ_INS5_IJNSA_ILi8EEESE_EEENS5_IJSE_SB_EEEEEEEvNS4_8identityESX_S17_vS18_EENS_8epilogue10collective18CollectiveEpilogueINS1A_23Sm100TmaWarpSpecializedILi4ELi2ELi64ELb0ELb0EEEJSG_NS5_IJNSQ_ISE_SB_EENSQ_INSA_ILi64EEESB_EEEEEaSH_aSH_NS1A_6fusion15FusionCallbacksIS1E_NS1J_17LinearCombinationIaiaiLNS_15FloatRoundStyleE2EEESG_S1I_JEEENS4_5SM1004TMEM4LOAD26SM100_TMEM_LOAD_32dp32b64xESX_NSY_INSZ_ILi2ELi4ELi3EEES12_NSQ_INS5_IJS13_S1G_EEENS5_IJS1G_SB_EEEEEEENS4_39AutoVectorizingCopyWithAssumedAlignmentILi128EEENS4_14SM90_TMA_STOREES1X_S1Z_S1Z_EEEvvEEEEvNT_6ParamsE) ;  /* 0xffffff44023c7950 */ /* 0x000fea0003c3ffff */
.L_x_160:
[----:B------:R-:W-:-:S00]  /*bb10*/  BRA `(.L_x_160) ;  /* 0xfffffffc00fc7947 */ /* 0x000fc0000383ffff */
[----:B------:R-:W-:-:S00]  /*bb20*/  NOP ;  /* 0x0000000000007918 */ /* 0x000fc00000000000 */
        /* <DEDUP_REMOVED lines=13> */
.L_x_161:


//--------------------- .nv.global.init           --------------------------
	.section	.nv.global.init,"aw",@progbits
.nv.global.init:
	.type		$str$27,@object
	.size		$str$27,($str$28 - $str$27)
$str$27:
        /*0000*/ 	.byte	0x28, 0x61, 0x64, 0x64, 0x72, 0x65, 0x73, 0x73, 0x20, 0x26, 0x20, 0x6d, 0x61, 0x73, 0x6b, 0x29
        /*0010*/ 	.byte	0x20, 0x3d, 0x3d, 0x20, 0x30, 0x00
	.type		$str$28,@object
	.size		$str$28,($str$26 - $str$28)
$str$28:
        /*0016*/ 	.byte	0x2f, 0x74, 0x6d, 0x70, 0x2f, 0x63, 0x75, 0x74, 0x6c, 0x61, 0x73, 0x73, 0x5f, 0x73, 0x77, 0x65
        /*0026*/ 	.byte	0x65, 0x70, 0x5f, 0x73, 0x72, 0x63, 0x2f, 0x69, 0x6e, 0x63, 0x6c, 0x75, 0x64, 0x65, 0x2f, 0x63
        /*0036*/ 	.byte	0x75, 0x74, 0x65, 0x2f, 0x70, 0x6f, 0x69, 0x6e, 0x74, 0x65, 0x72, 0x5f, 0x66, 0x6c, 0x61, 0x67
        /*0046*/ 	.byte	0x67, 0x65, 0x64, 0x2e, 0x68, 0x70, 0x70, 0x00
	.type		$str$26,@object
	.size		$str$26,($str$25 - $str$26)
$str$26:
        /*004e*/ 	.byte	0x2f, 0x74, 0x6d, 0x70, 0x2f, 0x63, 0x75, 0x74, 0x6c, 0x61, 0x73, 0x73, 0x5f, 0x73, 0x77, 0x65
        /*005e*/ 	.byte	0x65, 0x70, 0x5f, 0x73, 0x72, 0x63, 0x2f, 0x69, 0x6e, 0x63, 0x6c, 0x75, 0x64, 0x65, 0x2f, 0x63
        /*006e*/ 	.byte	0x75, 0x74, 0x65, 0x2f, 0x61, 0x74, 0x6f, 0x6d, 0x2f, 0x63, 0x6f, 0x70, 0x79, 0x5f, 0x74, 0x72
        /*007e*/ 	.byte	0x61, 0x69, 0x74, 0x73, 0x5f, 0x73, 0x6d, 0x31, 0x30, 0x30, 0x2e, 0x68, 0x70, 0x70, 0x00
	.type		$str$25,@object
	.size		$str$25,(__unnamed_1 - $str$25)
$str$25:
        /*008d*/ 	.byte	0x28, 0x28, 0x75, 0x69, 0x6e, 0x74, 0x33, 0x32, 0x5f, 0x74, 0x28, 0x74, 0x68, 0x72, 0x65, 0x61
        /*009d*/ 	.byte	0x64, 0x49, 0x64, 0x78, 0x2e, 0x78, 0x29, 0x20, 0x2f, 0x20, 0x33, 0x32, 0x29, 0x20, 0x25, 0x20
        /*00ad*/ 	.byte	0x34, 0x29, 0x20, 0x3d, 0x3d, 0x20, 0x28, 0x28, 0x28, 0x74, 0x6d, 0x65, 0x6d, 0x5f, 0x61, 0x64
        /*00bd*/ 	.byte	0x64, 0x72, 0x20, 0x3e, 0x3e, 0x20, 0x31, 0x36, 0x29, 0x20, 0x2f, 0x20, 0x33, 0x32, 0x29, 0x20
        /*00cd*/ 	.byte	0x25, 0x20, 0x34, 0x29, 0x00
	.type		__unnamed_1,@object
	.size		__unnamed_1,(__unnamed_2 - __unnamed_1)
__unnamed_1:
        /*00d2*/ 	.byte	0x61, 0x75, 0x74, 0x6f, 0x20, 0x63, 0x75, 0x74, 0x65, 0x3a, 0x3a, 0x61, 0x73, 0x5f, 0x70, 0x6f
        /* <DEDUP_REMOVED lines=24> */
        /*0262*/ 	.byte	0x5d, 0x00
	.type		__unnamed_2,@object
	.size		__unnamed_2,(__unnamed_3 - __unnamed_2)
__unnamed_2:
        /* <DEDUP_REMOVED lines=26> */
	.type		__unnamed_3,@object
	.size		__unnamed_3,(.L_3 - __unnamed_3)
__unnamed_3:
        /* <DEDUP_REMOVED lines=42> */
        /*0696*/ 	.byte	0x43, 0x3c, 0x30, 0x3e, 0x3e, 0x3e, 0x3e, 0x5d, 0x00
.L_3:


//--------------------- .nv.shared._ZN7cutlass13device_kernelINS_4gemm6kernel13GemmUniversalIN4cute5tupleIJiiiiEEENS1_10collective13CollectiveMmaINS1_35MainloopSm100TmaUmmaWarpSpecializedILi3ELi2ELi2ENS5_IJNS4_1CILi1EEESB_SB_EEEEENS5_IJNSA_ILi128EEENSA_ILi256EEESE_EEEaNS5_IJlSB_lEEEaSH_NS4_8TiledMMAINS4_8MMA_AtomIJNS4_15SM100_MMA_S8_SSIaaiLi128ELi256ELNS4_4UMMA5MajorE0ELSM_0ELNSL_8SaturateE0EEEEEENS4_6LayoutISC_NS5_IJNSA_ILi0EEESR_SR_EEEEENS5_IJNS4_10UnderscoreESU_SU_EEEEENS4_13SM90_TMA_LOADENS4_14ComposedLayoutINS4_7SwizzleILi3ELi4ELi3EEENS4_18smem_ptr_flag_bitsILi8EEENSQ_INS5_IJNSA_ILi8EEESE_EEENS5_IJSE_SB_EEEEEEEvNS4_8identityESX_S17_vS18_EENS_8epilogue10collective18CollectiveEpilogueINS1A_23Sm100TmaWarpSpecializedILi4ELi2ELi64ELb0ELb0EEEJSG_NS5_IJNSQ_ISE_SB_EENSQ_INSA_ILi64EEESB_EEEEEaSH_aSH_NS1A_6fusion15FusionCallbacksIS1E_NS1J_17LinearCombinationIaiaiLNS_15FloatRoundStyleE2EEESG_S1I_JEEENS4_5SM1004TMEM4LOAD26SM100_TMEM_LOAD_32dp32b64xESX_NSY_INSZ_ILi2ELi4ELi3EEES12_NSQ_INS5_IJS13_S1G_EEENS5_IJS1G_SB_EEEEEEENS4_39AutoVectorizingCopyWithAssumedAlignmentILi128EEENS4_14SM90_TMA_STOREES1X_S1Z_S1Z_EEEvvEEEEvNT_6ParamsE --------------------------
	.section	.nv.shared._ZN7cutlass13device_kernelINS_4gemm6kernel13GemmUniversalIN4cute5tupleIJiiiiEEENS1_10collective13CollectiveMmaINS1_35MainloopSm100TmaUmmaWarpSpecializedILi3ELi2ELi2ENS5_IJNS4_1CILi1EEESB_SB_EEEEENS5_IJNSA_ILi128EEENSA_ILi256EEESE_EEEaNS5_IJlSB_lEEEaSH_NS4_8TiledMMAINS4_8MMA_AtomIJNS4_15SM100_MMA_S8_SSIaaiLi128ELi256ELNS4_4UMMA5MajorE0ELSM_0ELNSL_8SaturateE0EEEEEENS4_6LayoutISC_NS5_IJNSA_ILi0EEESR_SR_EEEEENS5_IJNS4_10UnderscoreESU_SU_EEEEENS4_13SM90_TMA_LOADENS4_14ComposedLayoutINS4_7SwizzleILi3ELi4ELi3EEENS4_18smem_ptr_flag_bitsILi8EEENSQ_INS5_IJNSA_ILi8EEESE_EEENS5_IJSE_SB_EEEEEEEvNS4_8identityESX_S17_vS18_EENS_8epilogue10collective18CollectiveEpilogueINS1A_23Sm100TmaWarpSpecializedILi4ELi2ELi64ELb0ELb0EEEJSG_NS5_IJNSQ_ISE_SB_EENSQ_INSA_ILi64EEESB_EEEEEaSH_aSH_NS1A_6fusion15FusionCallbacksIS1E_NS1J_17LinearCombinationIaiaiLNS_15FloatRoundStyleE2EEESG_S1I_JEEENS4_5SM1004TMEM4LOAD26SM100_TMEM_LOAD_32dp32b64xESX_NSY_INSZ_ILi2ELi4ELi3EEES12_NSQ_INS5_IJS13_S1G_EEENS5_IJS1G_SB_EEEEEEENS4_39AutoVectorizingCopyWithAssumedAlignmentILi128EEENS4_14SM90_TMA_STOREES1X_S1Z_S1Z_EEEvvEEEEvNT_6ParamsE,"aw",@nobits
	.sectionflags	@""
	.align	16
	.zero		1024


//--------------------- .nv.shared.reserved.0     --------------------------
	.section	.nv.shared.reserved.0,"aw",@nobits
	.weak		__nv_reservedSMEM_offset_0_alias
	.size		__nv_reservedSMEM_offset_0_alias, 0, 64
	.other		__nv_reservedSMEM_offset_0_alias,@"STO_CUDA_RESERVED_SHARED STV_DEFAULT"
__nv_reservedSMEM_offset_0_alias:
	.zero		0
.nv.shared.reserved.0:
	.zero		64
	.weak		__nv_reservedSMEM_tcgen05_partition
	.type		__nv_reservedSMEM_tcgen05_partition,@object
	.size		__nv_reservedSMEM_tcgen05_partition,(.L_0 - __nv_reservedSMEM_tcgen05_partition)
__nv_reservedSMEM_tcgen05_partition:
	.zero		32
.L_0:


//--------------------- .nv.global                --------------------------
	.section	.nv.global,"aw",@nobits
.nv.global:
	.type		_ZN40_INTERNAL_a887cc25_4_k_cu_49b8fecf_360344cute1_E,@object
	.size		_ZN40_INTERNAL_a887cc25_4_k_cu_49b8fecf_360344cute1_E,(_ZN40_INTERNAL_a887cc25_4_k_cu_49b8fecf_360344cuda3std3__45__cpo6cbeginE - _ZN40_INTERNAL_a887cc25_4_k_cu_49b8fecf_360344cute1_E)
_ZN40_INTERNAL_a887cc25_4_k_cu_49b8fecf_360344cute1_E:
	.zero		1
	.type		_ZN40_INTERNAL_a887cc25_4_k_cu_49b8fecf_360344cuda3std3__45__cpo6cbeginE,@object
	.size		_ZN40_INTERNAL_a887cc25_4_k_cu_49b8fecf_360344cuda3std3__45__cpo6cbeginE,(_ZN40_INTERNAL_a887cc25_4_k_cu_49b8fecf_360344cuda3std3__48in_placeE - _ZN40_INTERNAL_a887cc25_4_k_cu_49b8fecf_360344cuda3std3__45__cpo6cbeginE)
_ZN40_INTERNAL_a887cc25_4_k_cu_49b8fecf_360344cuda3std3__45__cpo6cbeginE:
	.zero		1
	.type		_ZN40_INTERNAL_a887cc25_4_k_cu_49b8fecf_360344cuda3std3__48in_placeE,@object
	.size		_ZN40_INTERNAL_a887cc25_4_k_cu_49b8fecf_360344cuda3std3__48in_placeE,(_ZN40_INTERNAL_a887cc25_4_k_cu_49b8fecf_360344cuda3std6ranges3__45__cpo9iter_moveE - _ZN40_INTERNAL_a887cc25_4_k_cu_49b8fecf_360344cuda3std3__48in_placeE)
_ZN40_INTERNAL_a887cc25_4_k_cu_49b8fecf_360344cuda3std3__48in_placeE:
	.zero		1
	.type		_ZN40_INTERNAL_a887cc25_4_k_cu_49b8fecf_360344cuda3std6ranges3__45__cpo9iter_moveE,@object
	.size		_ZN40_INTERNAL_a887cc25_4_k_cu_49b8fecf_360344cuda3std6ranges3__45__cpo9iter_moveE,(_ZN40_INTERNAL_a887cc25_4_k_cu_49b8fecf_360344cuda3std3__45__cpo5beginE - _ZN40_INTERNAL_a887cc25_4_k_cu_49b8fecf_360344cuda3std6ranges3__45__cpo9iter_moveE)
_ZN40_INTERNAL_a887cc25_4_k_cu_49b8fecf_360344cuda3std6ranges3__45__cpo9iter_moveE:
	.zero		1
	.type		_ZN40_INTERNAL_a887cc25_4_k_cu_49b8fecf_360344cuda3std3__45__cpo5beginE,@object
	.size		_ZN40_INTERNAL_a887cc25_4_k_cu_49b8fecf_360344cuda3std3__45__cpo5beginE,(_ZN40_INTERNAL_a887cc25_4_k_cu_49b8fecf_360344cuda3std3__442_GLOBAL__N__a887cc25_4_k_cu_49b8fecf_360346ignoreE - _ZN40_INTERNAL_a887cc25_4_k_cu_49b8fecf_360344cuda3std3__45__cpo5beginE)
_ZN40_INTERNAL_a887cc25_4_k_cu_49b8fecf_360344cuda3std3__45__cpo5beginE:
	.zero		1
	.type		_ZN40_INTERNAL_a887cc25_4_k_cu_49b8fecf_360344cuda3std3__442_GLOBAL__N__a887cc25_4_k_cu_49b8fecf_360346ignoreE,@object
	.size		_ZN40_INTERNAL_a887cc25_4_k_cu_49b8fecf_360344cuda3std3__442_GLOBAL__N__a887cc25_4_k_cu_49b8fecf_360346ignoreE,(_ZN40_INTERNAL_a887cc25_4_k_cu_49b8fecf_360344cute7productE - _ZN40_INTERNAL_a887cc25_4_k_cu_49b8fecf_360344cuda3std3__442_GLOBAL__N__a887cc25_4_k_cu_49b8fecf_360346ignoreE)
_ZN40_INTERNAL_a887cc25_4_k_cu_49b8fecf_360344cuda3std3__442_GLOBAL__N__a887cc25_4_k_cu_49b8fecf_360346ignoreE:
	.zero		1
	.type		_ZN40_INTERNAL_a887cc25_4_k_cu_49b8fecf_360344cute7productE,@object
	.size		_ZN40_INTERNAL_a887cc25_4_k_cu_49b8fecf_360344cute7productE,(_ZN40_INTERNAL_a887cc25_4_k_cu_49b8fecf_360344cuda3std3__45__cpo3endE - _ZN40_INTERNAL_a887cc25_4_k_cu_49b8fecf_360344cute7productE)
_ZN40_INTERNAL_a887cc25_4_k_cu_49b8fecf_360344cute7productE:
	.zero		1
	.type		_ZN40_INTERNAL_a887cc25_4_k_cu_49b8fecf_360344cuda3std3__45__cpo3endE,@object
	.size		_ZN40_INTERNAL_a887cc25_4_k_cu_49b8fecf_360344cuda3std3__45__cpo3endE,(_ZN40_INTERNAL_a887cc25_4_k_cu_49b8fecf_360344cuda3std3__419piecewise_constructE - _ZN40_INTERNAL_a887cc25_4_k_cu_49b8fecf_360344cuda3std3__45__cpo3endE)
_ZN40_INTERNAL_a887cc25_4_k_cu_49b8fecf_360344cuda3std3__45__cpo3endE:
	.zero		1
	.type		_ZN40_INTERNAL_a887cc25_4_k_cu_49b8fecf_360344cuda3std3__419piecewise_constructE,@object
	.size		_ZN40_INTERNAL_a887cc25_4_k_cu_49b8fecf_360344cuda3std3__419piecewise_constructE,(_ZN40_INTERNAL_a887cc25_4_k_cu_49b8fecf_360344cuda3std3__45__cpo4cendE - _ZN40_INTERNAL_a887cc25_4_k_cu_49b8fecf_360344cuda3std3__419piecewise_constructE)
_ZN40_INTERNAL_a887cc25_4_k_cu_49b8fecf_360344cuda3std3__419piecewise_constructE:
	.zero		1
	.type		_ZN40_INTERNAL_a887cc25_4_k_cu_49b8fecf_360344cuda3std3__45__cpo4cendE,@object
	.size		_ZN40_INTERNAL_a887cc25_4_k_cu_49b8fecf_360344cuda3std3__45__cpo4cendE,(_ZN40_INTERNAL_a887cc25_4_k_cu_49b8fecf_360344cuda3std6ranges3__45__cpo4swapE - _ZN40_INTERNAL_a887cc25_4_k_cu_49b8fecf_360344cuda3std3__45__cpo4cendE)
_ZN40_INTERNAL_a887cc25_4_k_cu_49b8fecf_360344cuda3std3__45__cpo4cendE:
	.zero		1
	.type		_ZN40_INTERNAL_a887cc25_4_k_cu_49b8fecf_360344cuda3std6ranges3__45__cpo4swapE,@object
	.size		_ZN40_INTERNAL_a887cc25_4_k_cu_49b8fecf_360344cuda3std6ranges3__45__cpo4swapE,(.L_11 - _ZN40_INTERNAL_a887cc25_4_k_cu_49b8fecf_360344cuda3std6ranges3__45__cpo4swapE)
_ZN40_INTERNAL_a887cc25_4_k_cu_49b8fecf_360344cuda3std6ranges3__45__cpo4swapE:
	.zero		1
.L_11:


//--------------------- .nv.constant0._ZN7cutlass13device_kernelINS_4gemm6kernel13GemmUniversalIN4cute5tupleIJiiiiEEENS1_10collective13CollectiveMmaINS1_35MainloopSm100TmaUmmaWarpSpecializedILi3ELi2ELi2ENS5_IJNS4_1CILi1EEESB_SB_EEEEENS5_IJNSA_ILi128EEENSA_ILi256EEESE_EEEaNS5_IJlSB_lEEEaSH_NS4_8TiledMMAINS4_8MMA_AtomIJNS4_15SM100_MMA_S8_SSIaaiLi128ELi256ELNS4_4UMMA5MajorE0ELSM_0ELNSL_8SaturateE0EEEEEENS4_6LayoutISC_NS5_IJNSA_ILi0EEESR_SR_EEEEENS5_IJNS4_10UnderscoreESU_SU_EEEEENS4_13SM90_TMA_LOADENS4_14ComposedLayoutINS4_7SwizzleILi3ELi4ELi3EEENS4_18smem_ptr_flag_bitsILi8EEENSQ_INS5_IJNSA_ILi8EEESE_EEENS5_IJSE_SB_EEEEEEEvNS4_8identityESX_S17_vS18_EENS_8epilogue10collective18CollectiveEpilogueINS1A_23Sm100TmaWarpSpecializedILi4ELi2ELi64ELb0ELb0EEEJSG_NS5_IJNSQ_ISE_SB_EENSQ_INSA_ILi64EEESB_EEEEEaSH_aSH_NS1A_6fusion15FusionCallbacksIS1E_NS1J_17LinearCombinationIaiaiLNS_15FloatRoundStyleE2EEESG_S1I_JEEENS4_5SM1004TMEM4LOAD26SM100_TMEM_LOAD_32dp32b64xESX_NSY_INSZ_ILi2ELi4ELi3EEES12_NSQ_INS5_IJS13_S1G_EEENS5_IJS1G_SB_EEEEEEENS4_39AutoVectorizingCopyWithAssumedAlignmentILi128EEENS4_14SM90_TMA_STOREES1X_S1Z_S1Z_EEEvvEEEEvNT_6ParamsE --------------------------
	.section	.nv.constant0._ZN7cutlass13device_kernelINS_4gemm6kernel13GemmUniversalIN4cute5tupleIJiiiiEEENS1_10collective13CollectiveMmaINS1_35MainloopSm100TmaUmmaWarpSpecializedILi3ELi2ELi2ENS5_IJNS4_1CILi1EEESB_SB_EEEEENS5_IJNSA_ILi128EEENSA_ILi256EEESE_EEEaNS5_IJlSB_lEEEaSH_NS4_8TiledMMAINS4_8MMA_AtomIJNS4_15SM100_MMA_S8_SSIaaiLi128ELi256ELNS4_4UMMA5MajorE0ELSM_0ELNSL_8SaturateE0EEEEEENS4_6LayoutISC_NS5_IJNSA_ILi0EEESR_SR_EEEEENS5_IJNS4_10UnderscoreESU_SU_EEEEENS4_13SM90_TMA_LOADENS4_14ComposedLayoutINS4_7SwizzleILi3ELi4ELi3EEENS4_18smem_ptr_flag_bitsILi8EEENSQ_INS5_IJNSA_ILi8EEESE_EEENS5_IJSE_SB_EEEEEEEvNS4_8identityESX_S17_vS18_EENS_8epilogue10collective18CollectiveEpilogueINS1A_23Sm100TmaWarpSpecializedILi4ELi2ELi64ELb0ELb0EEEJSG_NS5_IJNSQ_ISE_SB_EENSQ_INSA_ILi64EEESB_EEEEEaSH_aSH_NS1A_6fusion15FusionCallbacksIS1E_NS1J_17LinearCombinationIaiaiLNS_15FloatRoundStyleE2EEESG_S1I_JEEENS4_5SM1004TMEM4LOAD26SM100_TMEM_LOAD_32dp32b64xESX_NSY_INSZ_ILi2ELi4ELi3EEES12_NSQ_INS5_IJS13_S1G_EEENS5_IJS1G_SB_EEEEEEENS4_39AutoVectorizingCopyWithAssumedAlignmentILi128EEENS4_14SM90_TMA_STOREES1X_S1Z_S1Z_EEEvvEEEEvNT_6ParamsE,"a",@progbits
	.sectionflags	@""
	.align	4
.nv.constant0._ZN7cutlass13device_kernelINS_4gemm6kernel13GemmUniversalIN4cute5tupleIJiiiiEEENS1_10collective13CollectiveMmaINS1_35MainloopSm100TmaUmmaWarpSpecializedILi3ELi2ELi2ENS5_IJNS4_1CILi1EEESB_SB_EEEEENS5_IJNSA_ILi128EEENSA_ILi256EEESE_EEEaNS5_IJlSB_lEEEaSH_NS4_8TiledMMAINS4_8MMA_AtomIJNS4_15SM100_MMA_S8_SSIaaiLi128ELi256ELNS4_4UMMA5MajorE0ELSM_0ELNSL_8SaturateE0EEEEEENS4_6LayoutISC_NS5_IJNSA_ILi0EEESR_SR_EEEEENS5_IJNS4_10UnderscoreESU_SU_EEEEENS4_13SM90_TMA_LOADENS4_14ComposedLayoutINS4_7SwizzleILi3ELi4ELi3EEENS4_18smem_ptr_flag_bitsILi8EEENSQ_INS5_IJNSA_ILi8EEESE_EEENS5_IJSE_SB_EEEEEEEvNS4_8identityESX_S17_vS18_EENS_8epilogue10collective18CollectiveEpilogueINS1A_23Sm100TmaWarpSpecializedILi4ELi2ELi64ELb0ELb0EEEJSG_NS5_IJNSQ_ISE_SB_EENSQ_INSA_ILi64EEESB_EEEEEaSH_aSH_NS1A_6fusion15FusionCallbacksIS1E_NS1J_17LinearCombinationIaiaiLNS_15FloatRoundStyleE2EEESG_S1I_JEEENS4_5SM1004TMEM4LOAD26SM100_TMEM_LOAD_32dp32b64xESX_NSY_INSZ_ILi2ELi4ELi3EEES12_NSQ_INS5_IJS13_S1G_EEENS5_IJS1G_SB_EEEEEEENS4_39AutoVectorizingCopyWithAssumedAlignmentILi128EEENS4_14SM90_TMA_STOREES1X_S1Z_S1Z_EEEvvEEEEvNT_6ParamsE:
	.zero		2944


//--------------------- SYMBOLS --------------------------

	.type		.nv.reservedSmem.offset0,@object
	.size		.nv.reservedSmem.offset0,0x4
	.type		.nv.reservedSmem.cap,@object
	.size		.nv.reservedSmem.cap,0x4
	.type		__assertfail,@function
